def matmul_kernel(
    a_ptr,
    b_ptr,
    c_ptr,
    M,
    N,
    K,
    stride_am,
    stride_ak,
    stride_bk,
    stride_bn,
    stride_cm,
    stride_cn,
    BLOCK_M: tl.constexpr,
    BLOCK_N: tl.constexpr,
    BLOCK_K: tl.constexpr,
    GROUP_M: tl.constexpr,
):
    pid = tl.program_id(axis=0)
    num_pid_m = tl.cdiv(M, BLOCK_M)
    num_pid_n = tl.cdiv(N, BLOCK_N)
    num_pid_in_group = GROUP_M * num_pid_n
    group_id = pid // num_pid_in_group
    first_pid_m = group_id * GROUP_M
    group_size_m = min(num_pid_m - first_pid_m, GROUP_M)
    pid_m = first_pid_m + ((pid % num_pid_in_group) % group_size_m)
    pid_n = (pid % num_pid_in_group) // group_size_m

    offs_am = (pid_m * BLOCK_M + tl.arange(0, BLOCK_M)) % M
    offs_bn = (pid_n * BLOCK_N + tl.arange(0, BLOCK_N)) % N
    offs_k = tl.arange(0, BLOCK_K)
    a_ptrs = a_ptr + offs_am[:, None] * stride_am + offs_k[None, :] * stride_ak
    b_ptrs = b_ptr + offs_k[:, None] * stride_bk + offs_bn[None, :] * stride_bn

    acc = tl.zeros((BLOCK_M, BLOCK_N), dtype=tl.float32)
    for kk in range(0, tl.cdiv(K, BLOCK_K)):
        a = tl.load(a_ptrs, mask=offs_k[None, :] < K - kk * BLOCK_K, other=0.0)
        b = tl.load(b_ptrs, mask=offs_k[:, None] < K - kk * BLOCK_K, other=0.0)
        acc = tl.dot(a, b, acc)
        a_ptrs += BLOCK_K * stride_ak
        b_ptrs += BLOCK_K * stride_bk

    c = acc.to(c_ptr.dtype.element_ty)
    offs_cm = pid_m * BLOCK_M + tl.arange(0, BLOCK_M)
    offs_cn = pid_n * BLOCK_N + tl.arange(0, BLOCK_N)
    c_ptrs = c_ptr + offs_cm[:, None] * stride_cm + offs_cn[None, :] * stride_cn
    mask = (offs_cm[:, None] < M) & (offs_cn[None, :] < N)
    tl.store(c_ptrs, c, mask=mask)

# config = {"BLOCK_K": 128, "BLOCK_M": 256, "BLOCK_N": 16, "GROUP_M": 8, "arch": "sm_80", "dtype": "bf16", "num_ctas": 1, "num_stages": 3, "num_warps": 4}
# arch = sm_80


// ===== COMPILED SASS (sm_80) =====

	.target	sm_80

	.elftype	@"ET_EXEC"


//--------------------- .note.nv.tkinfo           --------------------------
	.section	.note.nv.tkinfo,"",@"SHT_NOTE"
	.sectionflags	@"SHF_NOTE_NV_TKINFO"
	.tkinfo
        /*0018*/ 	.word	0x00000002
        /*0030*/ 	.string	""
        /*0030*/ 	.string	"ptxas"
        /*0030*/ 	.string	"Cuda compilation tools, release 13.0, V13.0.88"
        /*0030*/ 	.string	"Build cuda_13.0.r13.0/compiler.36424714_0"
        /*0030*/ 	.string	"-v  -suppress-debug-info  -lineinfo  -arch sm_80 "



//--------------------- .note.nv.cuinfo           --------------------------
	.section	.note.nv.cuinfo,"",@"SHT_NOTE"
	.sectionflags	@"SHF_NOTE_NV_CUINFO"
        /*0018*/ 	.short	0x0002
        /*001a*/ 	.short	0x0050
        /*001c*/ 	.short	0x0082
	.zero		2


//--------------------- .nv.info                  --------------------------
	.section	.nv.info,"",@"SHT_CUDA_INFO"
	.align	4


	//----- nvinfo : EIATTR_REGCOUNT
	.align		4
        /*0000*/ 	.byte	0x04, 0x2f
        /*0002*/ 	.short	(.L_1 - .L_0)
	.align		4
.L_0:
        /*0004*/ 	.word	index@(matmul_kernel)
        /*0008*/ 	.word	0x00000020


	//----- nvinfo : EIATTR_FRAME_SIZE
	.align		4
.L_1:
        /*000c*/ 	.byte	0x04, 0x11
        /*000e*/ 	.short	(.L_3 - .L_2)
	.align		4
.L_2:
        /*0010*/ 	.word	index@(matmul_kernel)
        /*0014*/ 	.word	0x000016e0


	//----- nvinfo : EIATTR_MIN_STACK_SIZE
	.align		4
.L_3:
        /*0018*/ 	.byte	0x04, 0x12
        /*001a*/ 	.short	(.L_5 - .L_4)
	.align		4
.L_4:
        /*001c*/ 	.word	index@(matmul_kernel)
        /*0020*/ 	.word	0x000016e0
.L_5:


//--------------------- .nv.info.matmul_kernel    --------------------------
	.section	.nv.info.matmul_kernel,"",@"SHT_CUDA_INFO"
	.sectionflags	@""
	.align	4


	//----- nvinfo : EIATTR_CUDA_API_VERSION
	.align		4
        /*0000*/ 	.byte	0x04, 0x37
        /*0002*/ 	.short	(.L_7 - .L_6)
.L_6:
        /*0004*/ 	.word	0x00000082


	//----- nvinfo : EIATTR_SW2861232_WAR
	.align		4
.L_7:
        /*0008*/ 	.byte	0x01, 0x35
	.zero		2


	//----- nvinfo : EIATTR_PARAM_CBANK
	.align		4
        /*000c*/ 	.byte	0x04, 0x0a
        /*000e*/ 	.short	(.L_9 - .L_8)
	.align		4
.L_8:
        /*0010*/ 	.word	index@(.nv.constant0.matmul_kernel)
        /*0014*/ 	.short	0x0160
        /*0016*/ 	.short	0x0050


	//----- nvinfo : EIATTR_CBANK_PARAM_SIZE
	.align		4
.L_9:
        /*0018*/ 	.byte	0x03, 0x19
        /*001a*/ 	.short	0x0050


	//----- nvinfo : EIATTR_KPARAM_INFO
	.align		4
        /*001c*/ 	.byte	0x04, 0x17
        /*001e*/ 	.short	(.L_11 - .L_10)
.L_10:
        /*0020*/ 	.word	0x00000000
        /*0024*/ 	.short	0x000d
        /*0026*/ 	.short	0x0048
        /*0028*/ 	.byte	0x00, 0xf4, 0x21, 0x00


	//----- nvinfo : EIATTR_KPARAM_INFO
	.align		4
.L_11:
        /*002c*/ 	.byte	0x04, 0x17
        /*002e*/ 	.short	(.L_13 - .L_12)
.L_12:
        /*0030*/ 	.word	0x00000000
        /*0034*/ 	.short	0x000c
        /*0036*/ 	.short	0x0040
        /*0038*/ 	.byte	0x00, 0xf4, 0x21, 0x00


	//----- nvinfo : EIATTR_KPARAM_INFO
	.align		4
.L_13:
        /*003c*/ 	.byte	0x04, 0x17
        /*003e*/ 	.short	(.L_15 - .L_14)
.L_14:
        /*0040*/ 	.word	0x00000000
        /*0044*/ 	.short	0x000b
        /*0046*/ 	.short	0x0038
        /*0048*/ 	.byte	0x00, 0xf0, 0x11, 0x00


	//----- nvinfo : EIATTR_KPARAM_INFO
	.align		4
.L_15:
        /*004c*/ 	.byte	0x04, 0x17
        /*004e*/ 	.short	(.L_17 - .L_16)
.L_16:
        /*0050*/ 	.word	0x00000000
        /*0054*/ 	.short	0x000a
        /*0056*/ 	.short	0x0034
        /*0058*/ 	.byte	0x00, 0xf0, 0x11, 0x00


	//----- nvinfo : EIATTR_KPARAM_INFO
	.align		4
.L_17:
        /*005c*/ 	.byte	0x04, 0x17
        /*005e*/ 	.short	(.L_19 - .L_18)
.L_18:
        /*0060*/ 	.word	0x00000000
        /*0064*/ 	.short	0x0009
        /*0066*/ 	.short	0x0030
        /*0068*/ 	.byte	0x00, 0xf0, 0x11, 0x00


	//----- nvinfo : EIATTR_KPARAM_INFO
	.align		4
.L_19:
        /*006c*/ 	.byte	0x04, 0x17
        /*006e*/ 	.short	(.L_21 - .L_20)
.L_20:
        /*0070*/ 	.word	0x00000000
        /*0074*/ 	.short	0x0008
        /*0076*/ 	.short	0x002c
        /*0078*/ 	.byte	0x00, 0xf0, 0x11, 0x00


	//----- nvinfo : EIATTR_KPARAM_INFO
	.align		4
.L_21:
        /*007c*/ 	.byte	0x04, 0x17
        /*007e*/ 	.short	(.L_23 - .L_22)
.L_22:
        /*0080*/ 	.word	0x00000000
        /*0084*/ 	.short	0x0007
        /*0086*/ 	.short	0x0028
        /*0088*/ 	.byte	0x00, 0xf0, 0x11, 0x00


	//----- nvinfo : EIATTR_KPARAM_INFO
	.align		4
.L_23:
        /*008c*/ 	.byte	0x04, 0x17
        /*008e*/ 	.short	(.L_25 - .L_24)
.L_24:
        /*0090*/ 	.word	0x00000000
        /*0094*/ 	.short	0x0006
        /*0096*/ 	.short	0x0024
        /*0098*/ 	.byte	0x00, 0xf0, 0x11, 0x00


	//----- nvinfo : EIATTR_KPARAM_INFO
	.align		4
.L_25:
        /*009c*/ 	.byte	0x04, 0x17
        /*009e*/ 	.short	(.L_27 - .L_26)
.L_26:
        /*00a0*/ 	.word	0x00000000
        /*00a4*/ 	.short	0x0005
        /*00a6*/ 	.short	0x0020
        /*00a8*/ 	.byte	0x00, 0xf0, 0x11, 0x00


	//----- nvinfo : EIATTR_KPARAM_INFO
	.align		4
.L_27:
        /*00ac*/ 	.byte	0x04, 0x17
        /*00ae*/ 	.short	(.L_29 - .L_28)
.L_28:
        /*00b0*/ 	.word	0x00000000
        /*00b4*/ 	.short	0x0004
        /*00b6*/ 	.short	0x001c
        /*00b8*/ 	.byte	0x00, 0xf0, 0x11, 0x00


	//----- nvinfo : EIATTR_KPARAM_INFO
	.align		4
.L_29:
        /*00bc*/ 	.byte	0x04, 0x17
        /*00be*/ 	.short	(.L_31 - .L_30)
.L_30:
        /*00c0*/ 	.word	0x00000000
        /*00c4*/ 	.short	0x0003
        /*00c6*/ 	.short	0x0018
        /*00c8*/ 	.byte	0x00, 0xf0, 0x11, 0x00


	//----- nvinfo : EIATTR_KPARAM_INFO
	.align		4
.L_31:
        /*00cc*/ 	.byte	0x04, 0x17
        /*00ce*/ 	.short	(.L_33 - .L_32)
.L_32:
        /*00d0*/ 	.word	0x00000000
        /*00d4*/ 	.short	0x0002
        /*00d6*/ 	.short	0x0010
        /*00d8*/ 	.byte	0x00, 0xf4, 0x21, 0x00


	//----- nvinfo : EIATTR_KPARAM_INFO
	.align		4
.L_33:
        /*00dc*/ 	.byte	0x04, 0x17
        /*00de*/ 	.short	(.L_35 - .L_34)
.L_34:
        /*00e0*/ 	.word	0x00000000
        /*00e4*/ 	.short	0x0001
        /*00e6*/ 	.short	0x0008
        /*00e8*/ 	.byte	0x00, 0xf4, 0x21, 0x00


	//----- nvinfo : EIATTR_KPARAM_INFO
	.align		4
.L_35:
        /*00ec*/ 	.byte	0x04, 0x17
        /*00ee*/ 	.short	(.L_37 - .L_36)
.L_36:
        /*00f0*/ 	.word	0x00000000
        /*00f4*/ 	.short	0x0000
        /*00f6*/ 	.short	0x0000
        /*00f8*/ 	.byte	0x00, 0xf4, 0x21, 0x00


	//----- nvinfo : EIATTR_MAXREG_COUNT
	.align		4
.L_37:
        /*00fc*/ 	.byte	0x03, 0x1b
        /*00fe*/ 	.short	0x00ff


	//----- nvinfo : EIATTR_NUM_BARRIERS
	.align		4
        /*0100*/ 	.byte	0x02, 0x4c
        /*0102*/ 	.byte	0x01
	.zero		1


	//----- nvinfo : EIATTR_ANNOTATIONS
	.align		4
        /*0104*/ 	.byte	0x04, 0x55
        /*0106*/ 	.short	(.L_39 - .L_38)


	//   ....[0]....
.L_38:
        /*0108*/ 	.word	0x00000001
        /*010c*/ 	.byte	0x60, 0x06, 0x00, 0x00, 0x01, 0x00, 0x00, 0x00, 0x90, 0x06, 0x00, 0x00, 0x01, 0x00, 0x00, 0x00
        /* <DEDUP_REMOVED lines=1991> */
        /*7d8c*/ 	.byte	0x40, 0xdd, 0x01, 0x00, 0x01, 0x00, 0x00, 0x00, 0xe0, 0xde, 0x01, 0x00


	//----- nvinfo : EIATTR_MERCURY_ISA_VERSION
	.align		4
.L_39:
        /*7d98*/ 	.byte	0x03, 0x5f
        /*7d9a*/ 	.short	0x0000


	//----- nvinfo : EIATTR_EXIT_INSTR_OFFSETS
	.align		4
        /*7d9c*/ 	.byte	0x04, 0x1c
        /*7d9e*/ 	.short	(.L_41 - .L_40)


	//   ....[0]....
.L_40:
        /*7da0*/ 	.word	0x0001e8d0


	//   ....[1]....
        /*7da4*/ 	.word	0x0001e900


	//----- nvinfo : EIATTR_REQNTID
	.align		4
.L_41:
        /*7da8*/ 	.byte	0x04, 0x10
        /*7daa*/ 	.short	(.L_43 - .L_42)
.L_42:
        /*7dac*/ 	.word	0x00000080
        /*7db0*/ 	.word	0x00000001
        /*7db4*/ 	.word	0x00000001
.L_43:


//--------------------- .nv.callgraph             --------------------------
	.section	.nv.callgraph,"",@"SHT_CUDA_CALLGRAPH"
	.align	4
	.sectionentsize	8
	.align		4
        /*0000*/ 	.word	0x00000000
	.align		4
        /*0004*/ 	.word	0xffffffff
	.align		4
        /*0008*/ 	.word	0x00000000
	.align		4
        /*000c*/ 	.word	0xfffffffe
	.align		4
        /*0010*/ 	.word	0x00000000
	.align		4
        /*0014*/ 	.word	0xfffffffd
	.align		4
        /*0018*/ 	.word	0x00000000
	.align		4
        /*001c*/ 	.word	0xfffffffc


//--------------------- .nv.rel.action            --------------------------
	.section	.nv.rel.action,"",@"SHT_CUDA_RELOCINFO"
	.align	8
	.sectionentsize	8
        /*0000*/ 	.byte	0x73, 0x00, 0x00, 0x00, 0x00, 0x00, 0x00, 0x00, 0x00, 0x00, 0x00, 0x11, 0x25, 0x00, 0x05, 0x36


//--------------------- .nv.constant0.matmul_kernel --------------------------
	.section	.nv.constant0.matmul_kernel,"a",@progbits
	.sectionflags	@""
	.align	4
.nv.constant0.matmul_kernel:
	.zero		432


//--------------------- .text.matmul_kernel       --------------------------
	.section	.text.matmul_kernel,"ax",@progbits
	.sectioninfo	@"SHI_REGISTERS=32"
	.align	128
        .global         matmul_kernel
        .type           matmul_kernel,@function
        .size           matmul_kernel,(.L_x_5 - matmul_kernel)
        .other          matmul_kernel,@"STO_CUDA_ENTRY STV_DEFAULT"
matmul_kernel:
.text.matmul_kernel:
[----:B------:R-:W-:Y:S02]  /*0000*/  IMAD.MOV.U32 R1, RZ, RZ, c[0x0][0x28] ;  /* 0x00000a00ff017624 */ /* 0x000fe400078e00ff */
[----:B------:R-:W-:Y:S01]  /*0010*/  ULDC.64 UR10, c[0x0][0x178] ;  /* 0x00005e00000a7ab9 */ /* 0x000fe20000000a00 */
[----:B------:R-:W0:Y:S01]  /*0020*/  S2R R4, SR_CTAID.X ;  /* 0x0000000000047919 */ /* 0x000e220000002500 */
[----:B------:R-:W-:Y:S01]  /*0030*/  UIADD3 UR4, UR11, 0xf, URZ ;  /* 0x0000000f0b047890 */ /* 0x000fe2000fffe03f */
[----:B------:R-:W1:Y:S01]  /*0040*/  S2UR UR8, SR_CTAID.X ;  /* 0x00000000000879c3 */ /* 0x000e620000002500 */
[----:B------:R-:W-:Y:S01]  /*0050*/  IADD3 R1, R1, -0x16e0, RZ ;  /* 0xffffe92001017810 */ /* 0x000fe20007ffe0ff */
[----:B------:R-:W2:Y:S01]  /*0060*/  S2R R20, SR_TID.X ;  /* 0x0000000000147919 */ /* 0x000ea20000002100 */
[----:B------:R-:W-:-:S04]  /*0070*/  USHF.R.S32.HI UR5, URZ, 0x1f, UR4 ;  /* 0x0000001f3f057899 */ /* 0x000fc80008011404 */
[----:B------:R-:W-:-:S03]  /*0080*/  ULEA.HI UR5, UR5, UR4, URZ, 0x4 ;  /* 0x0000000405057291 */ /* 0x000fc6000f8f203f */
[----:B------:R-:W-:Y:S02]  /*0090*/  UMOV UR4, URZ ;  /* 0x0000003f00047c82 */ /* 0x000fe40008000000 */
[----:B------:R-:W-:-:S04]  /*00a0*/  USHF.R.S32.HI UR5, URZ, 0x4, UR5 ;  /* 0x000000043f057899 */ /* 0x000fc80008011405 */
[----:B------:R-:W-:-:S06]  /*00b0*/  USHF.L.U32 UR6, UR5, 0x3, URZ ;  /* 0x0000000305067899 */ /* 0x000fcc000800063f */
[----:B------:R-:W-:Y:S01]  /*00c0*/  IMAD.U32 R3, RZ, RZ, UR6 ;  /* 0x00000006ff037e24 */ /* 0x000fe2000f8e00ff */
[----:B0-----:R-:W-:Y:S02]  /*00d0*/  IABS R4, R4 ;  /* 0x0000000400047213 */ /* 0x001fe40000000000 */
[----:B--2---:R-:W-:Y:S02]  /*00e0*/  LOP3.LUT R26, R20, 0x7f, RZ, 0xc0, !PT ;  /* 0x0000007f141a7812 */ /* 0x004fe400078ec0ff */
[-C--:B------:R-:W-:Y:S02]  /*00f0*/  IABS R5, R3.reuse ;  /* 0x0000000300057213 */ /* 0x080fe40000000000 */
[----:B------:R-:W-:Y:S01]  /*0100*/  IABS R6, R3 ;  /* 0x0000000300067213 */ /* 0x000fe20000000000 */
[----:B------:R-:W-:Y:S01]  /*0110*/  IMAD.MOV.U32 R3, RZ, RZ, R4 ;  /* 0x000000ffff037224 */ /* 0x000fe200078e0004 */
[----:B------:R-:W0:Y:S03]  /*0120*/  R2UR UR12, R5 ;  /* 0x00000000050c73c2 */ /* 0x000e2600000e0000 */
[----:B------:R-:W-:-:S05]  /*0130*/  IMAD.MOV R4, RZ, RZ, -R6 ;  /* 0x000000ffff047224 */ /* 0x000fca00078e0a06 */
[----:B------:R-:W2:Y:S08]  /*0140*/  R2UR UR9, R3 ;  /* 0x00000000030973c2 */ /* 0x000eb000000e0000 */
[----:B------:R-:W3:Y:S01]  /*0150*/  R2UR UR11, R4 ;  /* 0x00000000040b73c2 */ /* 0x000ee200000e0000 */
[----:B0-----:R-:W0:Y:S08]  /*0160*/  I2F.RP R0, UR12 ;  /* 0x0000000c00007d06 */ /* 0x001e300008209400 */
[----:B0-----:R-:W0:Y:S02]  /*0170*/  MUFU.RCP R0, R0 ;  /* 0x0000000000007308 */ /* 0x001e240000001000 */
[----:B0-----:R-:W-:-:S06]  /*0180*/  IADD3 R2, R0, 0xffffffe, RZ ;  /* 0x0ffffffe00027810 */ /* 0x001fcc0007ffe0ff */
[----:B------:R-:W0:Y:S02]  /*0190*/  F2I.FTZ.U32.TRUNC.NTZ R2, R2 ;  /* 0x0000000200027305 */ /* 0x000e24000021f000 */
[----:B0-----:R-:W0:Y:S02]  /*01a0*/  R2UR UR5, R2 ;  /* 0x00000000020573c2 */ /* 0x001e2400000e0000 */
[----:B0-----:R-:W-:-:S04]  /*01b0*/  UIADD3 UR7, URZ, -UR5, URZ ;  /* 0x800000053f077290 */ /* 0x001fc8000fffe03f */
[----:B------:R-:W-:-:S04]  /*01c0*/  UIMAD UR7, UR7, UR12, URZ ;  /* 0x0000000c070772a4 */ /* 0x000fc8000f8e023f */
[----:B------:R-:W-:-:S04]  /*01d0*/  UIMAD.WIDE.U32 UR4, UR5, UR7, UR4 ;  /* 0x00000007050472a5 */ /* 0x000fc8000f8e0004 */
[----:B--2---:R-:W-:-:S04]  /*01e0*/  UIMAD.WIDE.U32 UR4, UR5, UR9, URZ ;  /* 0x00000009050472a5 */ /* 0x004fc8000f8e003f */
[----:B---3--:R-:W-:-:S04]  /*01f0*/  UIMAD UR4, UR5, UR11, UR9 ;  /* 0x0000000b050472a4 */ /* 0x008fc8000f8e0209 */
[----:B------:R-:W-:-:S11]  /*0200*/  UISETP.GT.U32.AND UP1, UPT, UR12, UR4, UPT ;  /* 0x000000040c00728c */ /* 0x000fd6000bf24070 */
[----:B------:R-:W-:Y:S02]  /*0210*/  @!UP1 UIADD3 UR4, UR4, -UR12, URZ ;  /* 0x8000000c04049290 */ /* 0x000fe4000fffe03f */
[----:B------:R-:W-:Y:S02]  /*0220*/  @!UP1 UIADD3 UR5, UR5, 0x1, URZ ;  /* 0x0000000105059890 */ /* 0x000fe4000fffe03f */
[----:B------:R-:W-:Y:S02]  /*0230*/  UISETP.GE.U32.AND UP0, UPT, UR4, UR12, UPT ;  /* 0x0000000c0400728c */ /* 0x000fe4000bf06070 */
[----:B-1----:R-:W-:-:S04]  /*0240*/  ULOP3.LUT UR4, UR8, UR6, URZ, 0x3c, !UPT ;  /* 0x0000000608047292 */ /* 0x002fc8000f8e3c3f */
[----:B------:R-:W-:Y:S02]  /*0250*/  UISETP.GE.AND UP1, UPT, UR4, URZ, UPT ;  /* 0x0000003f0400728c */ /* 0x000fe4000bf26270 */
[----:B------:R-:W-:-:S03]  /*0260*/  UIADD3 UR4, UR10, 0xff, URZ ;  /* 0x000000ff0a047890 */ /* 0x000fc6000fffe03f */
[----:B------:R-:W-:Y:S02]  /*0270*/  @UP0 UIADD3 UR5, UR5, 0x1, URZ ;  /* 0x0000000105050890 */ /* 0x000fe4000fffe03f */
[----:B------:R-:W-:-:S05]  /*0280*/  UISETP.NE.AND UP0, UPT, UR6, URZ, UPT ;  /* 0x0000003f0600728c */ /* 0x000fca000bf05270 */
[----:B------:R-:W-:Y:S02]  /*0290*/  UMOV UR7, UR5 ;  /* 0x0000000500077c82 */ /* 0x000fe40008000000 */
[----:B------:R-:W-:Y:S02]  /*02a0*/  @!UP1 UIADD3 UR7, -UR7, URZ, URZ ;  /* 0x0000003f07079290 */ /* 0x000fe4000fffe13f */
[----:B------:R-:W-:Y:S02]  /*02b0*/  USHF.R.S32.HI UR5, URZ, 0x1f, UR4 ;  /* 0x0000001f3f057899 */ /* 0x000fe40008011404 */
[----:B------:R-:W-:Y:S02]  /*02c0*/  @!UP0 ULOP3.LUT UR7, URZ, UR6, URZ, 0x33, !UPT ;  /* 0x000000063f078292 */ /* 0x000fe4000f8e333f */
[----:B------:R-:W-:Y:S02]  /*02d0*/  ULEA.HI UR5, UR5, UR4, URZ, 0x8 ;  /* 0x0000000405057291 */ /* 0x000fe4000f8f403f */
[----:B------:R-:W-:-:S02]  /*02e0*/  USHF.L.U32 UR9, UR7, 0x3, URZ ;  /* 0x0000000307097899 */ /* 0x000fc4000800063f */
[----:B------:R-:W-:Y:S02]  /*02f0*/  UIADD3 UR7, -UR7, URZ, URZ ;  /* 0x0000003f07077290 */ /* 0x000fe4000fffe13f */
[----:B------:R-:W-:Y:S02]  /*0300*/  ULEA.HI.SX32 UR5, UR5, -UR9, 0x18 ;  /* 0x8000000905057291 */ /* 0x000fe4000f8fc23f */
[----:B------:R-:W-:Y:S02]  /*0310*/  UIMAD UR11, UR6, UR7, UR8 ;  /* 0x00000007060b72a4 */ /* 0x000fe4000f8e0208 */
[----:B------:R-:W-:Y:S02]  /*0320*/  UISETP.LT.AND UP0, UPT, UR5, 0x8, UPT ;  /* 0x000000080500788c */ /* 0x000fe4000bf01270 */
[----:B------:R-:W-:Y:S02]  /*0330*/  UMOV UR4, URZ ;  /* 0x0000003f00047c82 */ /* 0x000fe40008000000 */
[----:B------:R-:W-:Y:S01]  /*0340*/  USEL UR10, UR5, 0x8, UP0 ;  /* 0x00000008050a7887 */ /* 0x000fe20008000000 */
[----:B------:R-:W-:-:S05]  /*0350*/  IMAD.U32 R4, RZ, RZ, UR11 ;  /* 0x0000000bff047e24 */ /* 0x000fca000f8e00ff */
[----:B------:R-:W-:Y:S01]  /*0360*/  IMAD.U32 R3, RZ, RZ, UR10 ;  /* 0x0000000aff037e24 */ /* 0x000fe2000f8e00ff */
[----:B------:R-:W-:-:S04]  /*0370*/  IABS R4, R4 ;  /* 0x0000000400047213 */ /* 0x000fc80000000000 */
[-C--:B------:R-:W-:Y:S02]  /*0380*/  IABS R5, R3.reuse ;  /* 0x0000000300057213 */ /* 0x080fe40000000000 */
[----:B------:R-:W-:Y:S01]  /*0390*/  IABS R6, R3 ;  /* 0x0000000300067213 */ /* 0x000fe20000000000 */
[----:B------:R-:W-:Y:S01]  /*03a0*/  IMAD.MOV.U32 R3, RZ, RZ, R4 ;  /* 0x000000ffff037224 */ /* 0x000fe200078e0004 */
[----:B------:R-:W0:Y:S08]  /*03b0*/  R2UR UR12, R5 ;  /* 0x00000000050c73c2 */ /* 0x000e3000000e0000 */
[----:B------:R-:W1:Y:S01]  /*03c0*/  R2UR UR7, R3 ;  /* 0x00000000030773c2 */ /* 0x000e6200000e0000 */
[----:B0-----:R-:W0:Y:S08]  /*03d0*/  I2F.RP R0, UR12 ;  /* 0x0000000c00007d06 */ /* 0x001e300008209400 */
[----:B0-----:R-:W0:Y:S02]  /*03e0*/  MUFU.RCP R0, R0 ;  /* 0x0000000000007308 */ /* 0x001e240000001000 */
[----:B0-----:R-:W-:Y:S01]  /*03f0*/  IADD3 R2, R0, 0xffffffe, RZ ;  /* 0x0ffffffe00027810 */ /* 0x001fe20007ffe0ff */
[----:B------:R-:W-:-:S04]  /*0400*/  IMAD.MOV R0, RZ, RZ, -R6 ;  /* 0x000000ffff007224 */ /* 0x000fc800078e0a06 */
[----:B------:R-:W0:Y:S01]  /*0410*/  R2UR UR8, R0 ;  /* 0x00000000000873c2 */ /* 0x000e2200000e0000 */
[----:B------:R-:W2:Y:S07]  /*0420*/  F2I.FTZ.U32.TRUNC.NTZ R2, R2 ;  /* 0x0000000200027305 */ /* 0x000eae000021f000 */
[----:B--2---:R-:W2:Y:S02]  /*0430*/  R2UR UR5, R2 ;  /* 0x00000000020573c2 */ /* 0x004ea400000e0000 */
[----:B--2---:R-:W-:-:S04]  /*0440*/  UIADD3 UR6, URZ, -UR5, URZ ;  /* 0x800000053f067290 */ /* 0x004fc8000fffe03f */
[----:B------:R-:W-:-:S04]  /*0450*/  UIMAD UR6, UR6, UR12, URZ ;  /* 0x0000000c060672a4 */ /* 0x000fc8000f8e023f */
[----:B------:R-:W-:-:S03]  /*0460*/  UIMAD.WIDE.U32 UR4, UR5, UR6, UR4 ;  /* 0x00000006050472a5 */ /* 0x000fc6000f8e0004 */
[----:B------:R-:W-:Y:S02]  /*0470*/  UMOV UR6, 0x7f ;  /* 0x0000007f00067882 */ /* 0x000fe40000000000 */
[----:B-1----:R-:W-:-:S04]  /*0480*/  UIMAD.WIDE.U32 UR4, UR5, UR7, URZ ;  /* 0x00000007050472a5 */ /* 0x002fc8000f8e003f */
[----:B0-----:R-:W-:-:S04]  /*0490*/  UIMAD UR4, UR5, UR8, UR7 ;  /* 0x00000008050472a4 */ /* 0x001fc8000f8e0207 */
[----:B------:R-:W-:-:S11]  /*04a0*/  UISETP.GT.U32.AND UP1, UPT, UR12, UR4, UPT ;  /* 0x000000040c00728c */ /* 0x000fd6000bf24070 */
[----:B------:R-:W-:Y:S02]  /*04b0*/  @!UP1 UIADD3 UR4, UR4, -UR12, URZ ;  /* 0x8000000c04049290 */ /* 0x000fe4000fffe03f */
[----:B------:R-:W-:Y:S02]  /*04c0*/  @!UP1 UIADD3 UR5, UR5, 0x1, URZ ;  /* 0x0000000105059890 */ /* 0x000fe4000fffe03f */
[----:B------:R-:W-:Y:S02]  /*04d0*/  UISETP.GE.U32.AND UP0, UPT, UR4, UR12, UPT ;  /* 0x0000000c0400728c */ /* 0x000fe4000bf06070 */
[----:B------:R-:W-:-:S04]  /*04e0*/  ULOP3.LUT UR4, UR11, UR10, URZ, 0x3c, !UPT ;  /* 0x0000000a0b047292 */ /* 0x000fc8000f8e3c3f */
[----:B------:R-:W-:-:S03]  /*04f0*/  UISETP.GE.AND UP1, UPT, UR4, URZ, UPT ;  /* 0x0000003f0400728c */ /* 0x000fc6000bf26270 */
[----:B------:R-:W-:Y:S02]  /*0500*/  ULDC UR4, c[0x0][0x180] ;  /* 0x0000600000047ab9 */ /* 0x000fe40000000800 */
[----:B------:R-:W-:Y:S02]  /*0510*/  @UP0 UIADD3 UR5, UR5, 0x1, URZ ;  /* 0x0000000105050890 */ /* 0x000fe4000fffe03f */
[----:B------:R-:W-:Y:S02]  /*0520*/  UISETP.NE.AND UP0, UPT, UR10, URZ, UPT ;  /* 0x0000003f0a00728c */ /* 0x000fe4000bf05270 */
[----:B------:R-:W-:Y:S02]  /*0530*/  UIADD3 UR6, UR6, UR4, URZ ;  /* 0x0000000406067290 */ /* 0x000fe4000fffe03f */
[----:B------:R-:W-:-:S07]  /*0540*/  @!UP1 UIADD3 UR5, -UR5, URZ, URZ ;  /* 0x0000003f05059290 */ /* 0x000fce000fffe13f */
[----:B------:R-:W-:Y:S02]  /*0550*/  @!UP0 ULOP3.LUT UR5, URZ, UR10, URZ, 0x33, !UPT ;  /* 0x0000000a3f058292 */ /* 0x000fe4000f8e333f */
[----:B------:R-:W-:Y:S02]  /*0560*/  UISETP.GT.AND UP0, UPT, UR6, 0x7f, UPT ;  /* 0x0000007f0600788c */ /* 0x000fe4000bf04270 */
[----:B------:R-:W-:Y:S02]  /*0570*/  UIADD3 UR4, -UR5, URZ, URZ ;  /* 0x0000003f05047290 */ /* 0x000fe4000fffe13f */
[----:B------:R-:W-:Y:S02]  /*0580*/  USHF.L.U32 UR7, UR5, 0x4, URZ ;  /* 0x0000000405077899 */ /* 0x000fe4000800063f */
[----:B------:R-:W-:Y:S01]  /*0590*/  UIMAD UR4, UR10, UR4, UR11 ;  /* 0x000000040a0472a4 */ /* 0x000fe2000f8e020b */
[----:B------:R-:W-:Y:S01]  /*05a0*/  PLOP3.LUT P0, PT, PT, PT, UP0, 0x80, 0x0 ;  /* 0x000000000000781c */ /* 0x000fe20003f0f008 */
[----:B------:R-:W-:-:S02]  /*05b0*/  UIADD3 UR11, UR7, 0x1, URZ ;  /* 0x00000001070b7890 */ /* 0x000fc4000fffe03f */
[----:B------:R-:W-:Y:S02]  /*05c0*/  UIADD3 UR4, UR9, UR4, URZ ;  /* 0x0000000409047290 */ /* 0x000fe4000fffe03f */
[----:B------:R-:W-:Y:S02]  /*05d0*/  UIADD3 UR12, UR7, 0x2, URZ ;  /* 0x00000002070c7890 */ /* 0x000fe4000fffe03f */
[----:B------:R-:W-:Y:S02]  /*05e0*/  UIADD3 UR13, UR7, 0x3, URZ ;  /* 0x00000003070d7890 */ /* 0x000fe4000fffe03f */
[----:B------:R-:W-:Y:S01]  /*05f0*/  IMAD.U32 R0, RZ, RZ, UR4 ;  /* 0x00000004ff007e24 */ /* 0x000fe2000f8e00ff */
[----:B------:R-:W-:Y:S02]  /*0600*/  UIADD3 UR14, UR7, 0x4, URZ ;  /* 0x00000004070e7890 */ /* 0x000fe4000fffe03f */
[----:B------:R-:W-:Y:S01]  /*0610*/  UIADD3 UR15, UR7, 0x5, URZ ;  /* 0x00000005070f7890 */ /* 0x000fe2000fffe03f */
[----:B------:R-:W-:Y:S01]  /*0620*/  IMAD R28, R0, 0x100, R26 ;  /* 0x00000100001c7824 */ /* 0x000fe200078e021a */
[----:B------:R-:W-:-:S02]  /*0630*/  UIADD3 UR16, UR7, 0x6, URZ ;  /* 0x0000000607107890 */ /* 0x000fc4000fffe03f */
[----:B------:R-:W-:Y:S02]  /*0640*/  UIADD3 UR17, UR7, 0x7, URZ ;  /* 0x0000000707117890 */ /* 0x000fe4000fffe03f */
[----:B------:R-:W-:Y:S01]  /*0650*/  IADD3 R22, R28, 0x80, RZ ;  /* 0x000000801c167810 */ /* 0x000fe20007ffe0ff */
[----:B------:R0:W-:Y:S01]  /*0660*/  STL [R1+0xccc], R28 ;  /* 0x000ccc1c01007387 */ /* 0x0001e20000100800 */
[----:B------:R-:W-:Y:S02]  /*0670*/  UIADD3 UR18, UR7, 0x8, URZ ;  /* 0x0000000807127890 */ /* 0x000fe4000fffe03f */
[----:B------:R-:W-:Y:S01]  /*0680*/  UIADD3 UR19, UR7, 0x9, URZ ;  /* 0x0000000907137890 */ /* 0x000fe2000fffe03f */
[----:B------:R0:W-:Y:S01]  /*0690*/  STL [R1+0xcd0], R22 ;  /* 0x000cd01601007387 */ /* 0x0001e20000100800 */
[----:B------:R-:W-:Y:S02]  /*06a0*/  UIADD3 UR20, UR7, 0xa, URZ ;  /* 0x0000000a07147890 */ /* 0x000fe4000fffe03f */
[----:B------:R-:W-:-:S02]  /*06b0*/  UIADD3 UR21, UR7, 0xb, URZ ;  /* 0x0000000b07157890 */ /* 0x000fc4000fffe03f */
[----:B------:R-:W-:Y:S02]  /*06c0*/  UIADD3 UR22, UR7, 0xc, URZ ;  /* 0x0000000c07167890 */ /* 0x000fe4000fffe03f */
[----:B------:R-:W-:Y:S02]  /*06d0*/  UIADD3 UR23, UR7, 0xd, URZ ;  /* 0x0000000d07177890 */ /* 0x000fe4000fffe03f */
[----:B------:R-:W-:Y:S02]  /*06e0*/  UIADD3 UR24, UR7, 0xe, URZ ;  /* 0x0000000e07187890 */ /* 0x000fe4000fffe03f */
[----:B------:R-:W-:Y:S02]  /*06f0*/  UIADD3 UR25, UR7, 0xf, URZ ;  /* 0x0000000f07197890 */ /* 0x000fe4000fffe03f */
[----:B------:R-:W-:Y:S01]  /*0700*/  ULDC.64 UR8, c[0x0][0x118] ;  /* 0x0000460000087ab9 */ /* 0x000fe20000000a00 */
[----:B------:R-:W-:Y:S05]  /*0710*/  @P0 BRA `(.L_x_0) ;  /* 0x000000b000000947 */ /* 0x000fea0003800000 */
[----:B0-----:R-:W-:Y:S01]  /*0720*/  IMAD.SHL.U32 R0, R20, 0x100, RZ ;  /* 0x0000010014007824 */ /* 0x001fe200078e00ff */
[----:B------:R-:W-:Y:S01]  /*0730*/  CS2R R16, SRZ ;  /* 0x0000000000107805 */ /* 0x000fe2000001ff00 */
[----:B------:R-:W-:Y:S01]  /*0740*/  CS2R R18, SRZ ;  /* 0x0000000000127805 */ /* 0x000fe2000001ff00 */
[----:B------:R-:W-:Y:S01]  /*0750*/  CS2R R12, SRZ ;  /* 0x00000000000c7805 */ /* 0x000fe2000001ff00 */
[----:B------:R-:W-:Y:S01]  /*0760*/  CS2R R14, SRZ ;  /* 0x00000000000e7805 */ /* 0x000fe2000001ff00 */
[----:B------:R0:W-:Y:S01]  /*0770*/  STL [R1+0xcd8], R0 ;  /* 0x000cd80001007387 */ /* 0x0001e20000100800 */
[----:B------:R-:W-:Y:S01]  /*0780*/  CS2R R8, SRZ ;  /* 0x0000000000087805 */ /* 0x000fe2000001ff00 */
[----:B------:R-:W-:Y:S01]  /*0790*/  CS2R R10, SRZ ;  /* 0x00000000000a7805 */ /* 0x000fe2000001ff00 */
[----:B------:R-:W-:Y:S01]  /*07a0*/  CS2R R4, SRZ ;  /* 0x0000000000047805 */ /* 0x000fe2000001ff00 */
[----:B------:R-:W-:Y:S01]  /*07b0*/  CS2R R6, SRZ ;  /* 0x0000000000067805 */ /* 0x000fe2000001ff00 */
[----:B------:R-:W-:Y:S05]  /*07c0*/  BRA `(.L_x_1) ;  /* 0x0001d28000007947 */ /* 0x000fea0003800000 */
.L_x_0:
[----:B0-----:R-:W-:Y:S01]  /*07d0*/  IABS R9, c[0x0][0x178] ;  /* 0x00005e0000097a13 */ /* 0x001fe20000000000 */
[----:B------:R-:W-:Y:S01]  /*07e0*/  ULDC UR4, c[0x0][0x18c] ;  /* 0x0000630000047ab9 */ /* 0x000fe20000000800 */
[----:B------:R-:W-:Y:S01]  /*07f0*/  IABS R4, c[0x0][0x17c] ;  /* 0x00005f0000047a13 */ /* 0x000fe20000000000 */
[----:B------:R-:W-:Y:S01]  /*0800*/  USHF.R.S32.HI UR5, URZ, 0x1f, UR6 ;  /* 0x0000001f3f057899 */ /* 0x000fe20008011406 */
[----:B------:R-:W0:Y:S01]  /*0810*/  I2F.RP R0, R9 ;  /* 0x0000000900007306 */ /* 0x000e220000209400 */
[----:B------:R-:W-:Y:S01]  /*0820*/  IABS R10, R22 ;  /* 0x00000016000a7213 */ /* 0x000fe20000000000 */
[----:B------:R-:W-:Y:S01]  /*0830*/  USHF.L.U32 UR4, UR4, 0x7, URZ ;  /* 0x0000000704047899 */ /* 0x000fe2000800063f */
[----:B------:R-:W-:Y:S01]  /*0840*/  IABS R12, UR24 ;  /* 0x00000018000c7c13 */ /* 0x000fe20008000000 */
[----:B------:R-:W-:Y:S01]  /*0850*/  ULEA.HI UR5, UR5, UR6, URZ, 0x7 ;  /* 0x0000000605057291 */ /* 0x000fe2000f8f383f */
[----:B------:R-:W-:Y:S01]  /*0860*/  IABS R17, UR23 ;  /* 0x0000001700117c13 */ /* 0x000fe20008000000 */
[----:B------:R-:W-:Y:S01]  /*0870*/  USHF.R.S32.HI UR6, URZ, 0x1f, UR4 ;  /* 0x0000001f3f067899 */ /* 0x000fe20008011404 */
[----:B------:R-:W-:Y:S01]  /*0880*/  IABS R15, UR21 ;  /* 0x00000015000f7c13 */ /* 0x000fe20008000000 */
[----:B------:R-:W1:Y:S01]  /*0890*/  I2F.RP R5, R4 ;  /* 0x0000000400057306 */ /* 0x000e620000209400 */
[----:B------:R-:W-:Y:S01]  /*08a0*/  IABS R19, UR7 ;  /* 0x0000000700137c13 */ /* 0x000fe20008000000 */
[----:B------:R-:W-:Y:S01]  /*08b0*/  USHF.L.U32 UR10, UR4, 0x1, URZ ;  /* 0x00000001040a7899 */ /* 0x000fe2000800063f */
[----:B------:R-:W-:Y:S01]  /*08c0*/  IABS R27, UR16 ;  /* 0x00000010001b7c13 */ /* 0x000fe20008000000 */
[----:B------:R-:W-:Y:S01]  /*08d0*/  USHF.R.S32.HI UR5, URZ, 0x7, UR5 ;  /* 0x000000073f057899 */ /* 0x000fe20008011405 */
[----:B------:R-:W-:Y:S01]  /*08e0*/  IABS R25, UR15 ;  /* 0x0000000f00197c13 */ /* 0x000fe20008000000 */
[----:B------:R-:W-:Y:S01]  /*08f0*/  USHF.L.U64.HI UR6, UR4, 0x1, UR6 ;  /* 0x0000000104067899 */ /* 0x000fe20008010206 */
[----:B------:R-:W-:Y:S01]  /*0900*/  IABS R23, UR11 ;  /* 0x0000000b00177c13 */ /* 0x000fe20008000000 */
[----:B0-----:R-:W0:Y:S08]  /*0910*/  MUFU.RCP R0, R0 ;  /* 0x0000000000007308 */ /* 0x001e300000001000 */
[----:B-1----:R-:W1:Y:S01]  /*0920*/  MUFU.RCP R5, R5 ;  /* 0x0000000500057308 */ /* 0x002e620000001000 */
[----:B0-----:R-:W-:Y:S01]  /*0930*/  IADD3 R2, R0, 0xffffffe, RZ ;  /* 0x0ffffffe00027810 */ /* 0x001fe20007ffe0ff */
[----:B------:R-:W-:-:S06]  /*0940*/  IMAD.SHL.U32 R0, R20, 0x2, RZ ;  /* 0x0000000214007824 */ /* 0x000fcc00078e00ff */
[----:B------:R0:W2:Y:S01]  /*0950*/  F2I.FTZ.U32.TRUNC.NTZ R3, R2 ;  /* 0x0000000200037305 */ /* 0x0000a2000021f000 */
[----:B-1----:R-:W-:-:S07]  /*0960*/  IADD3 R6, R5, 0xffffffe, RZ ;  /* 0x0ffffffe05067810 */ /* 0x002fce0007ffe0ff */
[----:B------:R1:W3:Y:S01]  /*0970*/  F2I.FTZ.U32.TRUNC.NTZ R7, R6 ;  /* 0x0000000600077305 */ /* 0x0002e2000021f000 */
[----:B0-----:R-:W-:Y:S02]  /*0980*/  IMAD.MOV.U32 R2, RZ, RZ, RZ ;  /* 0x000000ffff027224 */ /* 0x001fe400078e00ff */
[----:B--2---:R-:W-:Y:S02]  /*0990*/  IMAD.MOV R8, RZ, RZ, -R3 ;  /* 0x000000ffff087224 */ /* 0x004fe400078e0a03 */
[----:B-1----:R-:W-:Y:S02]  /*09a0*/  IMAD.MOV.U32 R6, RZ, RZ, RZ ;  /* 0x000000ffff067224 */ /* 0x002fe400078e00ff */
[----:B------:R-:W-:Y:S01]  /*09b0*/  IMAD R11, R8, R9, RZ ;  /* 0x00000009080b7224 */ /* 0x000fe200078e02ff */
[----:B------:R-:W-:Y:S01]  /*09c0*/  LOP3.LUT R8, R20, 0x7, RZ, 0xc0, !PT ;  /* 0x0000000714087812 */ /* 0x000fe200078ec0ff */
[----:B---3--:R-:W-:Y:S02]  /*09d0*/  IMAD.MOV R13, RZ, RZ, -R7 ;  /* 0x000000ffff0d7224 */ /* 0x008fe400078e0a07 */
[----:B------:R-:W-:-:S04]  /*09e0*/  IMAD.HI.U32 R2, R3, R11, R2 ;  /* 0x0000000b03027227 */ /* 0x000fc800078e0002 */
[----:B------:R-:W-:Y:S01]  /*09f0*/  IMAD R5, R13, R4, RZ ;  /* 0x000000040d057224 */ /* 0x000fe200078e02ff */
[----:B------:R-:W-:Y:S01]  /*0a00*/  IABS R13, UR19 ;  /* 0x00000013000d7c13 */ /* 0x000fe20008000000 */
[C---:B------:R-:W-:Y:S02]  /*0a10*/  IMAD R3, R8.reuse, 0x110, RZ ;  /* 0x0000011008037824 */ /* 0x040fe400078e02ff */
[----:B------:R-:W-:Y:S01]  /*0a20*/  IMAD.HI.U32 R6, R7, R5, R6 ;  /* 0x0000000507067227 */ /* 0x000fe200078e0006 */
[----:B------:R-:W-:Y:S02]  /*0a30*/  IABS R7, R28 ;  /* 0x0000001c00077213 */ /* 0x000fe40000000000 */
[----:B------:R-:W-:Y:S01]  /*0a40*/  LOP3.LUT R24, R3, 0x30, R0, 0x78, !PT ;  /* 0x0000003003187812 */ /* 0x000fe200078e7800 */
[----:B------:R-:W-:Y:S01]  /*0a50*/  IMAD R29, R8, 0x210, RZ ;  /* 0x00000210081d7824 */ /* 0x000fe200078e02ff */
[----:B------:R-:W-:Y:S01]  /*0a60*/  LOP3.LUT R3, R0, 0x10, RZ, 0xc0, !PT ;  /* 0x0000001000037812 */ /* 0x000fe200078ec0ff */
[C---:B------:R-:W-:Y:S01]  /*0a70*/  IMAD.HI.U32 R0, R2.reuse, R7, RZ ;  /* 0x0000000702007227 */ /* 0x040fe200078e00ff */
[----:B------:R-:W-:Y:S01]  /*0a80*/  IABS R5, UR25 ;  /* 0x0000001900057c13 */ /* 0x000fe20008000000 */
[----:B------:R-:W-:Y:S01]  /*0a90*/  STL [R1+0x3b0], R24 ;  /* 0x0003b01801007387 */ /* 0x000fe20000100800 */
[----:B------:R-:W-:Y:S01]  /*0aa0*/  LOP3.LUT R8, R3, 0x60, R20, 0xf8, !PT ;  /* 0x0000006003087812 */ /* 0x000fe200078ef814 */
[----:B------:R-:W-:-:S03]  /*0ab0*/  IMAD.HI.U32 R2, R2, R10, RZ ;  /* 0x0000000a02027227 */ /* 0x000fc600078e00ff */
[----:B------:R-:W-:Y:S01]  /*0ac0*/  LOP3.LUT R29, R29, R8, RZ, 0x3c, !PT ;  /* 0x000000081d1d7212 */ /* 0x000fe200078e3cff */
[----:B------:R-:W-:Y:S02]  /*0ad0*/  IMAD.MOV R0, RZ, RZ, -R0 ;  /* 0x000000ffff007224 */ /* 0x000fe400078e0a00 */
[----:B------:R-:W-:Y:S02]  /*0ae0*/  IMAD.MOV R11, RZ, RZ, -R2 ;  /* 0x000000ffff0b7224 */ /* 0x000fe400078e0a02 */
[----:B------:R-:W-:Y:S02]  /*0af0*/  IMAD.MOV.U32 R3, RZ, RZ, R12 ;  /* 0x000000ffff037224 */ /* 0x000fe400078e000c */
[C---:B------:R-:W-:Y:S02]  /*0b00*/  IMAD R2, R9.reuse, R0, R7 ;  /* 0x0000000009027224 */ /* 0x040fe400078e0207 */
[C---:B------:R-:W-:Y:S01]  /*0b10*/  IMAD R0, R9.reuse, R11, R10 ;  /* 0x0000000b09007224 */ /* 0x040fe200078e020a */
[----:B------:R-:W-:Y:S01]  /*0b20*/  IABS R10, UR22 ;  /* 0x00000016000a7c13 */ /* 0x000fe20008000000 */
[----:B------:R-:W-:Y:S01]  /*0b30*/  IMAD.HI.U32 R7, R6, R5, RZ ;  /* 0x0000000506077227 */ /* 0x000fe200078e00ff */
[----:B------:R-:W-:-:S02]  /*0b40*/  ISETP.GT.U32.AND P0, PT, R9, R2, PT ;  /* 0x000000020900720c */ /* 0x000fc40003f04070 */
[----:B------:R-:W-:Y:S01]  /*0b50*/  ISETP.GT.U32.AND P1, PT, R9, R0, PT ;  /* 0x000000000900720c */ /* 0x000fe20003f24070 */
[----:B------:R-:W-:Y:S01]  /*0b60*/  IMAD.HI.U32 R8, R6, R3, RZ ;  /* 0x0000000306087227 */ /* 0x000fe200078e00ff */
[----:B------:R-:W-:-:S03]  /*0b70*/  IABS R11, UR17 ;  /* 0x00000011000b7c13 */ /* 0x000fc60008000000 */
[----:B------:R-:W-:Y:S02]  /*0b80*/  IMAD.MOV R20, RZ, RZ, -R7 ;  /* 0x000000ffff147224 */ /* 0x000fe400078e0a07 */
[----:B------:R-:W-:Y:S02]  /*0b90*/  IMAD.MOV R8, RZ, RZ, -R8 ;  /* 0x000000ffff087224 */ /* 0x000fe400078e0a08 */
[----:B------:R-:W-:Y:S01]  /*0ba0*/  IMAD.MOV.U32 R7, RZ, RZ, R10 ;  /* 0x000000ffff077224 */ /* 0x000fe200078e000a */
[----:B------:R-:W-:Y:S01]  /*0bb0*/  IABS R10, UR20 ;  /* 0x00000014000a7c13 */ /* 0x000fe20008000000 */
[C---:B------:R-:W-:Y:S02]  /*0bc0*/  IMAD R20, R4.reuse, R20, R5 ;  /* 0x0000001404147224 */ /* 0x040fe400078e0205 */
[----:B------:R-:W-:Y:S02]  /*0bd0*/  IMAD R18, R4, R8, R3 ;  /* 0x0000000804127224 */ /* 0x000fe400078e0203 */
[----:B------:R-:W-:Y:S01]  /*0be0*/  IMAD.HI.U32 R3, R6, R17, RZ ;  /* 0x0000001106037227 */ /* 0x000fe200078e00ff */
[----:B------:R-:W-:-:S02]  /*0bf0*/  ISETP.GT.U32.AND P5, PT, R4, R20, PT ;  /* 0x000000140400720c */ /* 0x000fc40003fa4070 */
[----:B------:R-:W-:Y:S01]  /*0c00*/  ISETP.GT.U32.AND P4, PT, R4, R18, PT ;  /* 0x000000120400720c */ /* 0x000fe20003f84070 */
[----:B------:R-:W-:-:S04]  /*0c10*/  IMAD.HI.U32 R5, R6, R7, RZ ;  /* 0x0000000706057227 */ /* 0x000fc800078e00ff */
[----:B------:R-:W-:-:S04]  /*0c20*/  IMAD.HI.U32 R8, R6, R15, RZ ;  /* 0x0000000f06087227 */ /* 0x000fc800078e00ff */
[----:B------:R-:W-:Y:S02]  /*0c30*/  IMAD.MOV R3, RZ, RZ, -R3 ;  /* 0x000000ffff037224 */ /* 0x000fe400078e0a03 */
[----:B------:R-:W-:Y:S02]  /*0c40*/  IMAD.MOV R16, RZ, RZ, -R5 ;  /* 0x000000ffff107224 */ /* 0x000fe400078e0a05 */
[----:B------:R-:W-:Y:S02]  /*0c50*/  IMAD.MOV R8, RZ, RZ, -R8 ;  /* 0x000000ffff087224 */ /* 0x000fe400078e0a08 */
[----:B------:R-:W-:Y:S02]  /*0c60*/  IMAD.MOV.U32 R5, RZ, RZ, R10 ;  /* 0x000000ffff057224 */ /* 0x000fe400078e000a */
[C---:B------:R-:W-:Y:S02]  /*0c70*/  IMAD R17, R4.reuse, R3, R17 ;  /* 0x0000000304117224 */ /* 0x040fe400078e0211 */
[----:B------:R-:W-:Y:S01]  /*0c80*/  IMAD R15, R4, R8, R15 ;  /* 0x00000008040f7224 */ /* 0x000fe200078e020f */
[----:B------:R-:W-:Y:S01]  /*0c90*/  IABS R8, UR18 ;  /* 0x0000001200087c13 */ /* 0x000fe20008000000 */
[----:B------:R-:W-:Y:S01]  /*0ca0*/  IMAD.HI.U32 R3, R6, R5, RZ ;  /* 0x0000000506037227 */ /* 0x000fe200078e00ff */
[----:B------:R-:W-:-:S03]  /*0cb0*/  ISETP.GT.U32.AND P2, PT, R4, R17, PT ;  /* 0x000000110400720c */ /* 0x000fc60003f44070 */
[----:B------:R-:W-:Y:S02]  /*0cc0*/  IMAD.MOV R14, RZ, RZ, -R3 ;  /* 0x000000ffff0e7224 */ /* 0x000fe400078e0a03 */
[----:B------:R-:W-:Y:S02]  /*0cd0*/  IMAD.MOV.U32 R3, RZ, RZ, R8 ;  /* 0x000000ffff037224 */ /* 0x000fe400078e0008 */
[----:B------:R-:W-:-:S04]  /*0ce0*/  IMAD.HI.U32 R8, R6, R19, RZ ;  /* 0x0000001306087227 */ /* 0x000fc800078e00ff */
[----:B------:R-:W-:Y:S02]  /*0cf0*/  IMAD.MOV R8, RZ, RZ, -R8 ;  /* 0x000000ffff087224 */ /* 0x000fe400078e0a08 */
[----:B------:R-:W-:Y:S02]  /*0d00*/  @!P0 IMAD.IADD R2, R2, 0x1, -R9 ;  /* 0x0000000102028824 */ /* 0x000fe400078e0a09 */
[----:B------:R-:W-:Y:S02]  /*0d10*/  IMAD R19, R4, R8, R19 ;  /* 0x0000000804137224 */ /* 0x000fe400078e0213 */
[----:B------:R-:W-:Y:S01]  /*0d20*/  @!P1 IMAD.IADD R0, R0, 0x1, -R9 ;  /* 0x0000000100009824 */ /* 0x000fe200078e0a09 */
[C---:B------:R-:W-:Y:S01]  /*0d30*/  ISETP.GT.U32.AND P1, PT, R9.reuse, R2, PT ;  /* 0x000000020900720c */ /* 0x040fe20003f24070 */
[C---:B------:R-:W-:Y:S01]  /*0d40*/  IMAD R16, R4.reuse, R16, R7 ;  /* 0x0000001004107224 */ /* 0x040fe200078e0207 */
[----:B------:R-:W-:Y:S01]  /*0d50*/  ISETP.GT.U32.AND P0, PT, R4, R19, PT ;  /* 0x000000130400720c */ /* 0x000fe20003f04070 */
[----:B------:R-:W-:Y:S01]  /*0d60*/  IMAD.HI.U32 R7, R6, R13, RZ ;  /* 0x0000000d06077227 */ /* 0x000fe200078e00ff */
[----:B------:R-:W-:-:S02]  /*0d70*/  ISETP.GT.U32.AND P6, PT, R9, R0, PT ;  /* 0x000000000900720c */ /* 0x000fc40003fc4070 */
[C---:B------:R-:W-:Y:S01]  /*0d80*/  ISETP.GT.U32.AND P3, PT, R4.reuse, R16, PT ;  /* 0x000000100400720c */ /* 0x040fe20003f64070 */
[----:B------:R-:W-:Y:S02]  /*0d90*/  IMAD R14, R4, R14, R5 ;  /* 0x0000000e040e7224 */ /* 0x000fe400078e0205 */
[----:B------:R-:W-:Y:S02]  /*0da0*/  IMAD.MOV R7, RZ, RZ, -R7 ;  /* 0x000000ffff077224 */ /* 0x000fe400078e0a07 */
[--C-:B------:R-:W-:Y:S02]  /*0db0*/  @!P5 IMAD.IADD R20, R20, 0x1, -R4.reuse ;  /* 0x000000011414d824 */ /* 0x100fe400078e0a04 */
[----:B------:R-:W-:Y:S01]  /*0dc0*/  @!P1 IMAD.IADD R2, R2, 0x1, -R9 ;  /* 0x0000000102029824 */ /* 0x000fe200078e0a09 */
[C---:B------:R-:W-:Y:S01]  /*0dd0*/  ISETP.GT.U32.AND P1, PT, R4.reuse, R15, PT ;  /* 0x0000000f0400720c */ /* 0x040fe20003f24070 */
[----:B------:R-:W-:Y:S01]  /*0de0*/  @!P0 IMAD.IADD R19, R19, 0x1, -R4 ;  /* 0x0000000113138824 */ /* 0x000fe200078e0a04 */
[C---:B------:R-:W-:Y:S01]  /*0df0*/  ISETP.GT.U32.AND P0, PT, R4.reuse, R14, PT ;  /* 0x0000000e0400720c */ /* 0x040fe20003f04070 */
[----:B------:R-:W-:-:S02]  /*0e00*/  IMAD R13, R4, R7, R13 ;  /* 0x00000007040d7224 */ /* 0x000fc400078e020d */
[----:B------:R-:W-:Y:S01]  /*0e10*/  IMAD.HI.U32 R7, R6, R27, RZ ;  /* 0x0000001b06077227 */ /* 0x000fe200078e00ff */
[----:B------:R-:W-:-:S03]  /*0e20*/  ISETP.GT.U32.AND P5, PT, R4, R19, PT ;  /* 0x000000130400720c */ /* 0x000fc60003fa4070 */
[----:B------:R-:W-:Y:S02]  /*0e30*/  IMAD.MOV R7, RZ, RZ, -R7 ;  /* 0x000000ffff077224 */ /* 0x000fe400078e0a07 */
[--C-:B------:R-:W-:Y:S02]  /*0e40*/  @!P2 IMAD.IADD R17, R17, 0x1, -R4.reuse ;  /* 0x000000011111a824 */ /* 0x100fe400078e0a04 */
[----:B------:R-:W-:Y:S01]  /*0e50*/  IMAD R27, R4, R7, R27 ;  /* 0x00000007041b7224 */ /* 0x000fe200078e021b */
[----:B------:R-:W-:Y:S01]  /*0e60*/  IABS R7, UR14 ;  /* 0x0000000e00077c13 */ /* 0x000fe20008000000 */
[--C-:B------:R-:W-:Y:S01]  /*0e70*/  @!P4 IMAD.IADD R18, R18, 0x1, -R4.reuse ;  /* 0x000000011212c824 */ /* 0x100fe200078e0a04 */
[----:B------:R-:W-:Y:S01]  /*0e80*/  ISETP.GT.U32.AND P4, PT, R4, R20, PT ;  /* 0x000000140400720c */ /* 0x000fe20003f84070 */
[--C-:B------:R-:W-:Y:S01]  /*0e90*/  @!P3 IMAD.IADD R16, R16, 0x1, -R4.reuse ;  /* 0x000000011010b824 */ /* 0x100fe200078e0a04 */
[C---:B------:R-:W-:Y:S01]  /*0ea0*/  ISETP.GT.U32.AND P3, PT, R4.reuse, R17, PT ;  /* 0x000000110400720c */ /* 0x040fe20003f64070 */
[----:B------:R-:W-:Y:S01]  /*0eb0*/  @!P1 IMAD.IADD R15, R15, 0x1, -R4 ;  /* 0x000000010f0f9824 */ /* 0x000fe200078e0a04 */
[----:B------:R-:W-:Y:S01]  /*0ec0*/  ISETP.GT.U32.AND P2, PT, R4, R18, PT ;  /* 0x000000120400720c */ /* 0x000fe20003f44070 */
[----:B------:R-:W-:Y:S01]  /*0ed0*/  IMAD.HI.U32 R12, R6, R3, RZ ;  /* 0x00000003060c7227 */ /* 0x000fe200078e00ff */
[----:B------:R-:W-:-:S03]  /*0ee0*/  ISETP.GT.U32.AND P1, PT, R4, R16, PT ;  /* 0x000000100400720c */ /* 0x000fc60003f24070 */
[----:B------:R-:W-:-:S04]  /*0ef0*/  IMAD.HI.U32 R5, R6, R11, RZ ;  /* 0x0000000b06057227 */ /* 0x000fc800078e00ff */
[----:B------:R-:W-:Y:S01]  /*0f00*/  @!P0 IMAD.IADD R14, R14, 0x1, -R4 ;  /* 0x000000010e0e8824 */ /* 0x000fe200078e0a04 */
[----:B------:R-:W-:Y:S01]  /*0f10*/  ISETP.GT.U32.AND P0, PT, R4, R15, PT ;  /* 0x0000000f0400720c */ /* 0x000fe20003f04070 */
[----:B------:R-:W-:Y:S02]  /*0f20*/  IMAD.MOV R12, RZ, RZ, -R12 ;  /* 0x000000ffff0c7224 */ /* 0x000fe400078e0a0c */
[----:B------:R-:W-:Y:S02]  /*0f30*/  IMAD.MOV R5, RZ, RZ, -R5 ;  /* 0x000000ffff057224 */ /* 0x000fe400078e0a05 */
[----:B------:R-:W-:-:S04]  /*0f40*/  IMAD.HI.U32 R10, R6, R25, RZ ;  /* 0x00000019060a7227 */ /* 0x000fc800078e00ff */
[----:B------:R-:W-:-:S04]  /*0f50*/  IMAD.HI.U32 R21, R6, R7, RZ ;  /* 0x0000000706157227 */ /* 0x000fc800078e00ff */
[C---:B------:R-:W-:Y:S01]  /*0f60*/  IMAD R12, R4.reuse, R12, R3 ;  /* 0x0000000c040c7224 */ /* 0x040fe200078e0203 */
[----:B------:R-:W-:Y:S01]  /*0f70*/  IABS R3, UR12 ;  /* 0x0000000c00037c13 */ /* 0x000fe20008000000 */
[C---:B------:R-:W-:Y:S01]  /*0f80*/  IMAD R11, R4.reuse, R5, R11 ;  /* 0x00000005040b7224 */ /* 0x040fe200078e020b */
[----:B------:R-:W-:Y:S01]  /*0f90*/  IABS R5, UR13 ;  /* 0x0000000d00057c13 */ /* 0x000fe20008000000 */
[----:B------:R-:W-:Y:S02]  /*0fa0*/  IMAD.MOV R10, RZ, RZ, -R10 ;  /* 0x000000ffff0a7224 */ /* 0x000fe400078e0a0a */
[----:B------:R-:W-:Y:S02]  /*0fb0*/  IMAD.MOV R21, RZ, RZ, -R21 ;  /* 0x000000ffff157224 */ /* 0x000fe400078e0a15 */
[C---:B------:R-:W-:Y:S02]  /*0fc0*/  IMAD R25, R4.reuse, R10, R25 ;  /* 0x0000000a04197224 */ /* 0x040fe400078e0219 */
[----:B------:R-:W-:-:S02]  /*0fd0*/  IMAD R7, R4, R21, R7 ;  /* 0x0000001504077224 */ /* 0x000fc400078e0207 */
[--C-:B------:R-:W-:Y:S01]  /*0fe0*/  @!P4 IMAD.IADD R20, R20, 0x1, -R4.reuse ;  /* 0x000000011414c824 */ /* 0x100fe200078e0a04 */
[C---:B------:R-:W-:Y:S01]  /*0ff0*/  ISETP.GT.U32.AND P4, PT, R4.reuse, R12, PT ;  /* 0x0000000c0400720c */ /* 0x040fe20003f84070 */
[----:B------:R-:W-:Y:S01]  /*1000*/  @!P3 IMAD.IADD R17, R17, 0x1, -R4 ;  /* 0x000000011111b824 */ /* 0x000fe200078e0a04 */
[----:B------:R-:W-:Y:S01]  /*1010*/  ISETP.GT.U32.AND P3, PT, R4, R27, PT ;  /* 0x0000001b0400720c */ /* 0x000fe20003f64070 */
[C---:B------:R-:W-:Y:S01]  /*1020*/  IMAD.HI.U32 R10, R6.reuse, R5, RZ ;  /* 0x00000005060a7227 */ /* 0x040fe200078e00ff */
[----:B------:R-:W0:Y:S03]  /*1030*/  S2R R21, SR_TID.X ;  /* 0x0000000000157919 */ /* 0x000e260000002100 */
[----:B------:R-:W-:-:S04]  /*1040*/  IMAD.HI.U32 R8, R6, R3, RZ ;  /* 0x0000000306087227 */ /* 0x000fc800078e00ff */
[----:B------:R-:W-:-:S04]  /*1050*/  IMAD.HI.U32 R6, R6, R23, RZ ;  /* 0x0000001706067227 */ /* 0x000fc800078e00ff */
[----:B------:R-:W-:Y:S01]  /*1060*/  @!P0 IMAD.IADD R15, R15, 0x1, -R4 ;  /* 0x000000010f0f8824 */ /* 0x000fe200078e0a04 */
[----:B------:R-:W-:Y:S01]  /*1070*/  ISETP.GT.U32.AND P0, PT, R4, R7, PT ;  /* 0x000000070400720c */ /* 0x000fe20003f04070 */
[----:B------:R-:W-:Y:S02]  /*1080*/  IMAD.MOV R6, RZ, RZ, -R6 ;  /* 0x000000ffff067224 */ /* 0x000fe400078e0a06 */
[--C-:B------:R-:W-:Y:S01]  /*1090*/  @!P2 IMAD.IADD R18, R18, 0x1, -R4.reuse ;  /* 0x000000011212a824 */ /* 0x100fe200078e0a04 */
[C---:B------:R-:W-:Y:S01]  /*10a0*/  ISETP.GT.U32.AND P2, PT, R4.reuse, R11, PT ;  /* 0x0000000b0400720c */ /* 0x040fe20003f44070 */
[C---:B------:R-:W-:Y:S02]  /*10b0*/  IMAD R23, R4.reuse, R6, R23 ;  /* 0x0000000604177224 */ /* 0x040fe400078e0217 */
[----:B------:R-:W-:Y:S01]  /*10c0*/  @!P5 IMAD.IADD R19, R19, 0x1, -R4 ;  /* 0x000000011313d824 */ /* 0x000fe200078e0a04 */
[----:B------:R-:W-:Y:S01]  /*10d0*/  ISETP.GT.U32.AND P5, PT, R4, R13, PT ;  /* 0x0000000d0400720c */ /* 0x000fe20003fa4070 */
[----:B------:R-:W-:-:S02]  /*10e0*/  IMAD.MOV R8, RZ, RZ, -R8 ;  /* 0x000000ffff087224 */ /* 0x000fc400078e0a08 */
[--C-:B------:R-:W-:Y:S02]  /*10f0*/  @!P4 IMAD.IADD R12, R12, 0x1, -R4.reuse ;  /* 0x000000010c0cc824 */ /* 0x100fe400078e0a04 */
[--C-:B------:R-:W-:Y:S01]  /*1100*/  @!P3 IMAD.IADD R27, R27, 0x1, -R4.reuse ;  /* 0x000000011b1bb824 */ /* 0x100fe200078e0a04 */
[C---:B------:R-:W-:Y:S01]  /*1110*/  ISETP.GT.U32.AND P3, PT, R4.reuse, R23, PT ;  /* 0x000000170400720c */ /* 0x040fe20003f64070 */
[C---:B------:R-:W-:Y:S01]  /*1120*/  IMAD R3, R4.reuse, R8, R3 ;  /* 0x0000000804037224 */ /* 0x040fe200078e0203 */
[----:B------:R-:W-:Y:S01]  /*1130*/  ISETP.GT.U32.AND P4, PT, R4, R12, PT ;  /* 0x0000000c0400720c */ /* 0x000fe20003f84070 */
[--C-:B------:R-:W-:Y:S01]  /*1140*/  @!P1 IMAD.IADD R16, R16, 0x1, -R4.reuse ;  /* 0x0000000110109824 */ /* 0x100fe200078e0a04 */
[C---:B------:R-:W-:Y:S01]  /*1150*/  ISETP.GT.U32.AND P1, PT, R4.reuse, R25, PT ;  /* 0x000000190400720c */ /* 0x040fe20003f24070 */
[----:B------:R-:W-:Y:S01]  /*1160*/  @!P0 IMAD.IADD R7, R7, 0x1, -R4 ;  /* 0x0000000107078824 */ /* 0x000fe200078e0a04 */
[----:B------:R-:W-:Y:S01]  /*1170*/  ISETP.GT.U32.AND P0, PT, R4, R27, PT ;  /* 0x0000001b0400720c */ /* 0x000fe20003f04070 */
[----:B------:R-:W-:-:S02]  /*1180*/  IMAD.MOV R10, RZ, RZ, -R10 ;  /* 0x000000ffff0a7224 */ /* 0x000fc400078e0a0a */
[--C-:B------:R-:W-:Y:S01]  /*1190*/  @!P2 IMAD.IADD R11, R11, 0x1, -R4.reuse ;  /* 0x000000010b0ba824 */ /* 0x100fe200078e0a04 */
[C---:B------:R-:W-:Y:S01]  /*11a0*/  ISETP.GT.U32.AND P2, PT, R4.reuse, R3, PT ;  /* 0x000000030400720c */ /* 0x040fe20003f44070 */
[----:B------:R-:W-:Y:S02]  /*11b0*/  IMAD R5, R4, R10, R5 ;  /* 0x0000000a04057224 */ /* 0x000fe400078e0205 */
[----:B------:R-:W-:Y:S01]  /*11c0*/  @!P6 IMAD.IADD R0, R0, 0x1, -R9 ;  /* 0x000000010000e824 */ /* 0x000fe200078e0a09 */
[C---:B------:R-:W-:Y:S01]  /*11d0*/  ISETP.GT.U32.AND P6, PT, R4.reuse, R14, PT ;  /* 0x0000000e0400720c */ /* 0x040fe20003fc4070 */
[--C-:B------:R-:W-:Y:S01]  /*11e0*/  @!P5 IMAD.IADD R13, R13, 0x1, -R4.reuse ;  /* 0x000000010d0dd824 */ /* 0x100fe200078e0a04 */
[----:B------:R-:W-:Y:S01]  /*11f0*/  ISETP.GT.U32.AND P5, PT, R4, R5, PT ;  /* 0x000000050400720c */ /* 0x000fe20003fa4070 */
[--C-:B------:R-:W-:Y:S01]  /*1200*/  @!P3 IMAD.IADD R23, R23, 0x1, -R4.reuse ;  /* 0x000000011717b824 */ /* 0x100fe200078e0a04 */
[----:B------:R-:W-:Y:S01]  /*1210*/  ISETP.GE.AND P3, PT, R22, RZ, PT ;  /* 0x000000ff1600720c */ /* 0x000fe20003f66270 */
[--C-:B------:R-:W-:Y:S01]  /*1220*/  @!P1 IMAD.IADD R25, R25, 0x1, -R4.reuse ;  /* 0x0000000119199824 */ /* 0x100fe200078e0a04 */
[----:B------:R-:W-:Y:S01]  /*1230*/  ISETP.GT.U32.AND P1, PT, R4, R11, PT ;  /* 0x0000000b0400720c */ /* 0x000fe20003f24070 */
[--C-:B------:R-:W-:Y:S01]  /*1240*/  @!P4 IMAD.IADD R12, R12, 0x1, -R4.reuse ;  /* 0x000000010c0cc824 */ /* 0x100fe200078e0a04 */
[C---:B------:R-:W-:Y:S01]  /*1250*/  ISETP.GT.U32.AND P4, PT, R4.reuse, R7, PT ;  /* 0x000000070400720c */ /* 0x040fe20003f84070 */
[--C-:B------:R-:W-:Y:S01]  /*1260*/  @!P0 IMAD.IADD R27, R27, 0x1, -R4.reuse ;  /* 0x000000011b1b8824 */ /* 0x100fe200078e0a04 */
[----:B------:R-:W-:Y:S01]  /*1270*/  ISETP.GT.U32.AND P0, PT, R4, R23, PT ;  /* 0x000000170400720c */ /* 0x000fe20003f04070 */
[--C-:B------:R-:W-:Y:S01]  /*1280*/  @!P2 IMAD.IADD R3, R3, 0x1, -R4.reuse ;  /* 0x000000010303a824 */ /* 0x100fe200078e0a04 */
[----:B------:R-:W-:Y:S01]  /*1290*/  ISETP.GE.AND P2, PT, R28, RZ, PT ;  /* 0x000000ff1c00720c */ /* 0x000fe20003f46270 */
[--C-:B------:R-:W-:Y:S01]  /*12a0*/  @!P6 IMAD.IADD R14, R14, 0x1, -R4.reuse ;  /* 0x000000010e0ee824 */ /* 0x100fe200078e0a04 */
[C---:B------:R-:W-:Y:S01]  /*12b0*/  ISETP.GT.U32.AND P6, PT, R4.reuse, R13, PT ;  /* 0x0000000d0400720c */ /* 0x040fe20003fc4070 */
[----:B------:R-:W-:Y:S01]  /*12c0*/  @!P5 IMAD.IADD R5, R5, 0x1, -R4 ;  /* 0x000000010505d824 */ /* 0x000fe200078e0a04 */
[C---:B------:R-:W-:Y:S01]  /*12d0*/  ISETP.GT.U32.AND P5, PT, R4.reuse, R25, PT ;  /* 0x000000190400720c */ /* 0x040fe20003fa4070 */
[----:B------:R-:W-:Y:S01]  /*12e0*/  @!P3 IMAD.MOV R0, RZ, RZ, -R0 ;  /* 0x000000ffff00b224 */ /* 0x000fe200078e0a00 */
[----:B------:R-:W-:Y:S01]  /*12f0*/  ISETP.LE.AND P3, PT, RZ, UR22, PT ;  /* 0x00000016ff007c0c */ /* 0x000fe2000bf63270 */
[--C-:B------:R-:W-:Y:S01]  /*1300*/  @!P1 IMAD.IADD R11, R11, 0x1, -R4.reuse ;  /* 0x000000010b0b9824 */ /* 0x100fe200078e0a04 */
[C---:B------:R-:W-:Y:S01]  /*1310*/  ISETP.GT.U32.AND P1, PT, R4.reuse, R3, PT ;  /* 0x000000030400720c */ /* 0x040fe20003f24070 */
[--C-:B------:R-:W-:Y:S01]  /*1320*/  @!P4 IMAD.IADD R7, R7, 0x1, -R4.reuse ;  /* 0x000000010707c824 */ /* 0x100fe200078e0a04 */
[----:B------:R-:W-:Y:S01]  /*1330*/  ISETP.LE.AND P4, PT, RZ, UR25, PT ;  /* 0x00000019ff007c0c */ /* 0x000fe2000bf83270 */
[----:B------:R-:W-:Y:S01]  /*1340*/  @!P0 IMAD.IADD R23, R23, 0x1, -R4 ;  /* 0x0000000117178824 */ /* 0x000fe200078e0a04 */
[----:B------:R-:W-:Y:S01]  /*1350*/  ISETP.LE.AND P0, PT, RZ, UR23, PT ;  /* 0x00000017ff007c0c */ /* 0x000fe2000bf03270 */
[----:B0-----:R-:W-:Y:S01]  /*1360*/  IMAD.SHL.U32 R21, R21, 0x100, RZ ;  /* 0x0000010015157824 */ /* 0x001fe200078e00ff */
[----:B------:R-:W-:Y:S01]  /*1370*/  LOP3.LUT R9, RZ, c[0x0][0x178], RZ, 0x33, !PT ;  /* 0x00005e00ff097a12 */ /* 0x000fe200078e33ff */
[----:B------:R-:W-:Y:S01]  /*1380*/  @!P2 IMAD.MOV R2, RZ, RZ, -R2 ;  /* 0x000000ffff02a224 */ /* 0x000fe200078e0a02 */
[----:B------:R-:W-:Y:S01]  /*1390*/  ISETP.LE.AND P2, PT, RZ, UR21, PT ;  /* 0x00000015ff007c0c */ /* 0x000fe2000bf43270 */
[--C-:B------:R-:W-:Y:S01]  /*13a0*/  @!P6 IMAD.IADD R13, R13, 0x1, -R4.reuse ;  /* 0x000000010d0de824 */ /* 0x100fe200078e0a04 */
[----:B------:R-:W-:Y:S01]  /*13b0*/  ISETP.GT.U32.AND P6, PT, R4, R5, PT ;  /* 0x000000050400720c */ /* 0x000fe20003fc4070 */
[--C-:B------:R-:W-:Y:S01]  /*13c0*/  @!P5 IMAD.IADD R25, R25, 0x1, -R4.reuse ;  /* 0x000000011919d824 */ /* 0x100fe200078e0a04 */
[----:B------:R-:W-:Y:S01]  /*13d0*/  LOP3.LUT R6, R21, 0x1000, RZ, 0xc0, !PT ;  /* 0x0000100015067812 */ /* 0x000fe200078ec0ff */
[----:B------:R-:W-:Y:S01]  /*13e0*/  @!P1 IMAD.IADD R3, R3, 0x1, -R4 ;  /* 0x0000000103039824 */ /* 0x000fe200078e0a04 */
[----:B------:R-:W-:Y:S01]  /*13f0*/  ISETP.NE.AND P5, PT, RZ, c[0x0][0x178], PT ;  /* 0x00005e00ff007a0c */ /* 0x000fe20003fa5270 */
[----:B------:R-:W-:Y:S01]  /*1400*/  @!P4 IMAD.MOV R20, RZ, RZ, -R20 ;  /* 0x000000ffff14c224 */ /* 0x000fe200078e0a14 */
[----:B------:R-:W-:Y:S01]  /*1410*/  ISETP.LE.AND P1, PT, RZ, UR20, PT ;  /* 0x00000014ff007c0c */ /* 0x000fe2000bf23270 */
[----:B------:R-:W-:Y:S01]  /*1420*/  IMAD.IADD R29, R6, 0x1, R29 ;  /* 0x00000001061d7824 */ /* 0x000fe200078e021d */
[C---:B------:R-:W-:Y:S01]  /*1430*/  SEL R2, R9.reuse, R2, !P5 ;  /* 0x0000000209027207 */ /* 0x040fe20006800000 */
[----:B------:R-:W-:Y:S01]  /*1440*/  @!P0 IMAD.MOV R17, RZ, RZ, -R17 ;  /* 0x000000ffff118224 */ /* 0x000fe200078e0a11 */
[----:B------:R-:W-:Y:S01]  /*1450*/  SEL R6, R9, R0, !P5 ;  /* 0x0000000009067207 */ /* 0x000fe20006800000 */
[----:B------:R-:W-:Y:S01]  /*1460*/  @!P3 IMAD.MOV R16, RZ, RZ, -R16 ;  /* 0x000000ffff10b224 */ /* 0x000fe200078e0a10 */
[----:B------:R-:W-:Y:S01]  /*1470*/  ISETP.LE.AND P4, PT, RZ, UR19, PT ;  /* 0x00000013ff007c0c */ /* 0x000fe2000bf83270 */
[----:B------:R-:W-:Y:S01]  /*1480*/  @!P2 IMAD.MOV R15, RZ, RZ, -R15 ;  /* 0x000000ffff0fa224 */ /* 0x000fe200078e0a0f */
[----:B------:R-:W-:Y:S01]  /*1490*/  ISETP.LE.AND P5, PT, RZ, UR18, PT ;  /* 0x00000012ff007c0c */ /* 0x000fe2000bfa3270 */
[----:B------:R-:W-:Y:S01]  /*14a0*/  @!P6 IMAD.IADD R5, R5, 0x1, -R4 ;  /* 0x000000010505e824 */ /* 0x000fe200078e0a04 */
[----:B------:R-:W-:Y:S01]  /*14b0*/  ISETP.LE.AND P0, PT, RZ, UR17, PT ;  /* 0x00000011ff007c0c */ /* 0x000fe2000bf03270 */
[----:B------:R-:W-:Y:S01]  /*14c0*/  IMAD R0, R26, c[0x0][0x18c], RZ ;  /* 0x000063001a007a24 */ /* 0x000fe200078e02ff */
[----:B------:R-:W-:Y:S01]  /*14d0*/  ISETP.LE.AND P3, PT, RZ, UR16, PT ;  /* 0x00000010ff007c0c */ /* 0x000fe2000bf63270 */
[----:B------:R-:W-:Y:S01]  /*14e0*/  @!P1 IMAD.MOV R14, RZ, RZ, -R14 ;  /* 0x000000ffff0e9224 */ /* 0x000fe200078e0a0e */
[----:B------:R-:W-:Y:S01]  /*14f0*/  ISETP.LE.AND P2, PT, RZ, UR15, PT ;  /* 0x0000000fff007c0c */ /* 0x000fe2000bf43270 */
[----:B------:R0:W-:Y:S01]  /*1500*/  STL [R1+0xcd8], R21 ;  /* 0x000cd81501007387 */ /* 0x0001e20000100800 */
[----:B------:R-:W-:Y:S01]  /*1510*/  ISETP.LE.AND P6, PT, RZ, UR24, PT ;  /* 0x00000018ff007c0c */ /* 0x000fe2000bfc3270 */
[----:B------:R-:W-:Y:S01]  /*1520*/  IMAD R6, R6, c[0x0][0x184], RZ ;  /* 0x0000610006067a24 */ /* 0x000fe200078e02ff */
[----:B------:R-:W-:Y:S01]  /*1530*/  ISETP.LE.AND P1, PT, RZ, UR14, PT ;  /* 0x0000000eff007c0c */ /* 0x000fe2000bf23270 */
[----:B------:R-:W-:Y:S01]  /*1540*/  @!P4 IMAD.MOV R13, RZ, RZ, -R13 ;  /* 0x000000ffff0dc224 */ /* 0x000fe200078e0a0d */
        /* <DEDUP_REMOVED lines=8> */
[----:B------:R-:W-:Y:S01]  /*15d0*/  ISETP.NE.AND P2, PT, RZ, c[0x0][0x17c], PT ;  /* 0x00005f00ff007a0c */ /* 0x000fe20003f45270 */
[----:B------:R-:W-:Y:S01]  /*15e0*/  @!P6 IMAD.MOV R18, RZ, RZ, -R18 ;  /* 0x000000ffff12e224 */ /* 0x000fe200078e0a12 */
[----:B------:R-:W-:Y:S01]  /*15f0*/  LOP3.LUT R22, RZ, c[0x0][0x17c], RZ, 0x33, !PT ;  /* 0x00005f00ff167a12 */ /* 0x000fe200078e33ff */
[----:B------:R-:W-:Y:S01]  /*1600*/  @!P1 IMAD.MOV R7, RZ, RZ, -R7 ;  /* 0x000000ffff079224 */ /* 0x000fe200078e0a07 */
[----:B------:R-:W-:Y:S01]  /*1610*/  LEA R9, P6, R0, c[0x0][0x168], 0x1 ;  /* 0x00005a0000097a11 */ /* 0x000fe200078c08ff */
[----:B------:R-:W-:Y:S01]  /*1620*/  @!P4 IMAD.MOV R5, RZ, RZ, -R5 ;  /* 0x000000ffff05c224 */ /* 0x000fe200078e0a05 */
[C---:B------:R-:W-:Y:S01]  /*1630*/  SEL R20, R22.reuse, R20, !P2 ;  /* 0x0000001416147207 */ /* 0x040fe20005000000 */
[----:B------:R-:W-:Y:S01]  /*1640*/  @!P5 IMAD.MOV R3, RZ, RZ, -R3 ;  /* 0x000000ffff03d224 */ /* 0x000fe200078e0a03 */
[C---:B------:R-:W-:Y:S01]  /*1650*/  SEL R18, R22.reuse, R18, !P2 ;  /* 0x0000001216127207 */ /* 0x040fe20005000000 */
[----:B------:R-:W-:Y:S01]  /*1660*/  @!P0 IMAD.MOV R23, RZ, RZ, -R23 ;  /* 0x000000ffff178224 */ /* 0x000fe200078e0a17 */
[C---:B------:R-:W-:Y:S01]  /*1670*/  SEL R17, R22.reuse, R17, !P2 ;  /* 0x0000001116117207 */ /* 0x040fe20005000000 */
[----:B------:R-:W-:Y:S01]  /*1680*/  @!P3 IMAD.MOV R19, RZ, RZ, -R19 ;  /* 0x000000ffff13b224 */ /* 0x000fe200078e0a13 */
[----:B------:R-:W-:Y:S01]  /*1690*/  SEL R16, R22, R16, !P2 ;  /* 0x0000001016107207 */ /* 0x000fe20005000000 */
[----:B------:R-:W-:Y:S01]  /*16a0*/  IMAD R20, R20, c[0x0][0x190], RZ ;  /* 0x0000640014147a24 */ /* 0x000fe200078e02ff */
[----:B------:R-:W-:Y:S01]  /*16b0*/  SEL R15, R22, R15, !P2 ;  /* 0x0000000f160f7207 */ /* 0x000fe20005000000 */
[----:B------:R-:W-:Y:S01]  /*16c0*/  IMAD R18, R18, c[0x0][0x190], RZ ;  /* 0x0000640012127a24 */ /* 0x000fe200078e02ff */
[C---:B------:R-:W-:Y:S01]  /*16d0*/  SEL R10, R22.reuse, R27, !P2 ;  /* 0x0000001b160a7207 */ /* 0x040fe20005000000 */
        /* <DEDUP_REMOVED lines=21> */
[-C--:B------:R-:W-:Y:S01]  /*1830*/  LEA R27, P1, R20, R9.reuse, 0x1 ;  /* 0x00000009141b7211 */ /* 0x080fe200078208ff */
[----:B------:R-:W-:Y:S01]  /*1840*/  IMAD R3, R3, c[0x0][0x190], RZ ;  /* 0x0000640003037a24 */ /* 0x000fe200078e02ff */
[-C--:B------:R-:W-:Y:S01]  /*1850*/  LEA R25, P2, R18, R9.reuse, 0x1 ;  /* 0x0000000912197211 */ /* 0x080fe200078408ff */
[----:B------:R-:W-:Y:S01]  /*1860*/  IMAD R4, R4, c[0x0][0x190], RZ ;  /* 0x0000640004047a24 */ /* 0x000fe200078e02ff */
[----:B------:R-:W-:Y:S01]  /*1870*/  LEA R28, P3, R17, R9, 0x1 ;  /* 0x00000009111c7211 */ /* 0x000fe200078608ff */
[----:B------:R1:W-:Y:S01]  /*1880*/  STL [R1+0x444], R27 ;  /* 0x0004441b01007387 */ /* 0x0003e20000100800 */
[----:B------:R-:W-:Y:S01]  /*1890*/  LEA.HI.X.SX32 R0, R0, c[0x0][0x16c], 0x1, P6 ;  /* 0x00005b0000007a11 */ /* 0x000fe200030f0eff */
[----:B------:R-:W-:-:S02]  /*18a0*/  IMAD R19, R19, c[0x0][0x190], RZ ;  /* 0x0000640013137a24 */ /* 0x000fc400078e02ff */
[----:B------:R2:W-:Y:S01]  /*18b0*/  STL [R1+0x44c], R25 ;  /* 0x00044c1901007387 */ /* 0x0005e20000100800 */
[----:B------:R-:W-:Y:S01]  /*18c0*/  LEA.HI.X.SX32 R18, R18, R0, 0x1, P2 ;  /* 0x0000000012127211 */ /* 0x000fe200010f0eff */
[----:B------:R-:W-:Y:S02]  /*18d0*/  IMAD R2, R2, c[0x0][0x184], RZ ;  /* 0x0000610002027a24 */ /* 0x000fe400078e02ff */
[----:B------:R3:W-:Y:S01]  /*18e0*/  STL [R1+0x454], R28 ;  /* 0x0004541c01007387 */ /* 0x0007e20000100800 */
[----:B0-----:R-:W-:Y:S01]  /*18f0*/  IMAD.MOV.U32 R21, RZ, RZ, c[0x0][0x188] ;  /* 0x00006200ff157624 */ /* 0x001fe200078e00ff */
[----:B-1----:R-:W-:-:S03]  /*1900*/  LEA R27, P4, R16, R9, 0x1 ;  /* 0x00000009101b7211 */ /* 0x002fc600078808ff */
[----:B------:R-:W-:Y:S01]  /*1910*/  IMAD R22, R21, 0x7f, RZ ;  /* 0x0000007f15167824 */ /* 0x000fe200078e02ff */
[-C--:B--2---:R-:W-:Y:S01]  /*1920*/  LEA R25, P5, R15, R9.reuse, 0x1 ;  /* 0x000000090f197211 */ /* 0x084fe200078a08ff */
[----:B------:R0:W-:Y:S01]  /*1930*/  STL [R1+0xc30], R27 ;  /* 0x000c301b01007387 */ /* 0x0001e20000100800 */
[----:B------:R-:W-:Y:S01]  /*1940*/  IMAD R23, R21, 0x7e, RZ ;  /* 0x0000007e15177824 */ /* 0x000fe200078e02ff */
[----:B---3--:R-:W-:Y:S02]  /*1950*/  LEA R28, P6, R14, R9, 0x1 ;  /* 0x000000090e1c7211 */ /* 0x008fe400078c08ff */
[----:B------:R1:W-:Y:S01]  /*1960*/  STL [R1+0xc50], R25 ;  /* 0x000c501901007387 */ /* 0x0003e20000100800 */
[----:B------:R-:W-:-:S03]  /*1970*/  LEA.HI.X.SX32 R15, R15, R0, 0x1, P5 ;  /* 0x000000000f0f7211 */ /* 0x000fc600028f0eff */
[----:B------:R2:W-:Y:S01]  /*1980*/  STL [R1+0xc58], R28 ;  /* 0x000c581c01007387 */ /* 0x0005e20000100800 */
[----:B0-----:R-:W-:Y:S02]  /*1990*/  LEA R27, P0, R13, R9, 0x1 ;  /* 0x000000090d1b7211 */ /* 0x001fe400078008ff */
[----:B-1----:R-:W-:-:S03]  /*19a0*/  LEA.HI.X.SX32 R25, R20, R0, 0x1, P1 ;  /* 0x0000000014197211 */ /* 0x002fc600008f0eff */
[----:B------:R0:W-:Y:S01]  /*19b0*/  STL [R1+0xc60], R27 ;  /* 0x000c601b01007387 */ /* 0x0001e20000100800 */
[----:B------:R-:W-:Y:S01]  /*19c0*/  LEA R20, P1, R12, R9, 0x1 ;  /* 0x000000090c147211 */ /* 0x000fe200078208ff */
[----:B--2---:R-:W-:Y:S02]  /*19d0*/  IMAD.SHL.U32 R28, R26, 0x2, RZ ;  /* 0x000000021a1c7824 */ /* 0x004fe400078e00ff */
[----:B------:R1:W-:Y:S01]  /*19e0*/  STL [R1+0x440], R25 ;  /* 0x0004401901007387 */ /* 0x0003e20000100800 */
[----:B------:R-:W-:-:S03]  /*19f0*/  LEA.HI.X.SX32 R12, R12, R0, 0x1, P1 ;  /* 0x000000000c0c7211 */ /* 0x000fc600008f0eff */
[----:B------:R2:W-:Y:S01]  /*1a00*/  STL [R1+0xc8c], R20 ;  /* 0x000c8c1401007387 */ /* 0x0005e20000100800 */
[----:B0-----:R-:W-:-:S03]  /*1a10*/  CS2R R26, SRZ ;  /* 0x00000000001a7805 */ /* 0x001fc6000001ff00 */
[----:B------:R0:W-:Y:S01]  /*1a20*/  STL [R1+0x448], R18 ;  /* 0x0004481201007387 */ /* 0x0001e20000100800 */
[----:B-1----:R-:W-:Y:S02]  /*1a30*/  LEA R25, P2, R11, R9, 0x1 ;  /* 0x000000090b197211 */ /* 0x002fe400078408ff */
[----:B--2---:R-:W-:-:S03]  /*1a40*/  LEA.HI.X.SX32 R20, R17, R0, 0x1, P3 ;  /* 0x0000000011147211 */ /* 0x004fc600018f0eff */
[----:B------:R-:W-:Y:S01]  /*1a50*/  STL [R1+0xcac], R25 ;  /* 0x000cac1901007387 */ /* 0x000fe20000100800 */
[-C--:B------:R-:W-:Y:S02]  /*1a60*/  LEA.HI.X.SX32 R17, R16, R0.reuse, 0x1, P4 ;  /* 0x0000000010117211 */ /* 0x080fe400020f0eff */
[-C--:B0-----:R-:W-:Y:S01]  /*1a70*/  LEA R18, P3, R10, R9.reuse, 0x1 ;  /* 0x000000090a127211 */ /* 0x081fe200078608ff */
[----:B------:R0:W-:Y:S01]  /*1a80*/  STL [R1+0x450], R20 ;  /* 0x0004501401007387 */ /* 0x0001e20000100800 */
[----:B------:R-:W-:Y:S02]  /*1a90*/  LEA R16, P4, R8, R9, 0x1 ;  /* 0x0000000908107211 */ /* 0x000fe400078808ff */
[-C--:B------:R-:W-:Y:S01]  /*1aa0*/  LEA.HI.X.SX32 R11, R11, R0.reuse, 0x1, P2 ;  /* 0x000000000b0b7211 */ /* 0x080fe200010f0eff */
[----:B------:R-:W-:Y:S01]  /*1ab0*/  STL [R1+0xca8], R18 ;  /* 0x000ca81201007387 */ /* 0x000fe20000100800 */
[-C--:B------:R-:W-:Y:S02]  /*1ac0*/  LEA.HI.X.SX32 R10, R10, R0.reuse, 0x1, P3 ;  /* 0x000000000a0a7211 */ /* 0x080fe400018f0eff */
[----:B------:R-:W-:Y:S01]  /*1ad0*/  LEA.HI.X.SX32 R8, R8, R0, 0x1, P4 ;  /* 0x0000000008087211 */ /* 0x000fe200020f0eff */
[----:B------:R1:W-:Y:S01]  /*1ae0*/  STL [R1+0x458], R17 ;  /* 0x0004581101007387 */ /* 0x0003e20000100800 */
[----:B0-----:R-:W-:-:S03]  /*1af0*/  IMAD.MOV.U32 R20, RZ, RZ, R24 ;  /* 0x000000ffff147224 */ /* 0x001fc600078e0018 */
[----:B------:R0:W-:Y:S01]  /*1b00*/  STL [R1+0xca4], R16 ;  /* 0x000ca41001007387 */ /* 0x0001e20000100800 */
[----:B------:R-:W-:-:S03]  /*1b10*/  CS2R R24, SRZ ;  /* 0x0000000000187805 */ /* 0x000fc6000001ff00 */
[----:B------:R2:W-:Y:S01]  /*1b20*/  STL [R1+0xc4c], R15 ;  /* 0x000c4c0f01007387 */ /* 0x0005e20000100800 */
[----:B-1----:R-:W-:Y:S02]  /*1b30*/  LEA R17, P5, R7, R9, 0x1 ;  /* 0x0000000907117211 */ /* 0x002fe400078a08ff */
[----:B0-----:R-:W-:-:S03]  /*1b40*/  LEA.HI.X.SX32 R16, R14, R0, 0x1, P6 ;  /* 0x000000000e107211 */ /* 0x001fc600030f0eff */
[----:B------:R-:W-:Y:S01]  /*1b50*/  STL [R1+0xca0], R17 ;  /* 0x000ca01101007387 */ /* 0x000fe20000100800 */
[-C--:B------:R-:W-:Y:S02]  /*1b60*/  LEA.HI.X.SX32 R14, R13, R0.reuse, 0x1, P0 ;  /* 0x000000000d0e7211 */ /* 0x080fe400000f0eff */
[-C--:B--2---:R-:W-:Y:S01]  /*1b70*/  LEA R15, P6, R5, R9.reuse, 0x1 ;  /* 0x00000009050f7211 */ /* 0x084fe200078c08ff */
[----:B------:R-:W-:Y:S01]  /*1b80*/  STL [R1+0xc54], R16 ;  /* 0x000c541001007387 */ /* 0x000fe20000100800 */
[-C--:B------:R-:W-:Y:S02]  /*1b90*/  LEA R13, P0, R3, R9.reuse, 0x1 ;  /* 0x00000009030d7211 */ /* 0x080fe400078008ff */
[----:B------:R-:W-:Y:S01]  /*1ba0*/  LEA.HI.X.SX32 R5, R5, R0, 0x1, P6 ;  /* 0x0000000005057211 */ /* 0x000fe200030f0eff */
[----:B------:R-:W-:Y:S04]  /*1bb0*/  STL [R1+0xc9c], R15 ;  /* 0x000c9c0f01007387 */ /* 0x000fe80000100800 */
[----:B------:R0:W-:Y:S04]  /*1bc0*/  STL [R1+0xc5c], R14 ;  /* 0x000c5c0e01007387 */ /* 0x0001e80000100800 */
[----:B------:R-:W-:Y:S04]  /*1bd0*/  STL [R1+0xc98], R13 ;  /* 0x000c980d01007387 */ /* 0x000fe80000100800 */
[----:B------:R1:W-:Y:S01]  /*1be0*/  STL [R1+0xc64], R12 ;  /* 0x000c640c01007387 */ /* 0x0003e20000100800 */
[----:B0-----:R-:W-:-:S02]  /*1bf0*/  LEA R14, P1, R4, R9, 0x1 ;  /* 0x00000009040e7211 */ /* 0x001fc400078208ff */
[----:B------:R-:W-:-:S03]  /*1c00*/  LEA R9, P3, R19, R9, 0x1 ;  /* 0x0000000913097211 */ /* 0x000fc600078608ff */
[----:B------:R-:W-:Y:S01]  /*1c10*/  STL [R1+0xc94], R14 ;  /* 0x000c940e01007387 */ /* 0x000fe20000100800 */
[----:B-1----:R-:W-:-:S03]  /*1c20*/  LEA R12, P2, R6, c[0x0][0x160], 0x1 ;  /* 0x00005800060c7a11 */ /* 0x002fc600078408ff */
[----:B------:R-:W-:Y:S01]  /*1c30*/  STL [R1+0xc90], R11 ;  /* 0x000c900b01007387 */ /* 0x000fe20000100800 */
[----:B------:R-:W-:-:S03]  /*1c40*/  LEA.HI.X.SX32 R13, R6, c[0x0][0x164], 0x1, P2 ;  /* 0x00005900060d7a11 */ /* 0x000fc600010f0eff */
[----:B------:R0:W-:Y:S01]  /*1c50*/  STL [R1+0xc68], R10 ;  /* 0x000c680a01007387 */ /* 0x0001e20000100800 */
[----:B------:R-:W-:-:S03]  /*1c60*/  LEA.HI.X.SX32 R6, R7, R0, 0x1, P5 ;  /* 0x0000000007067211 */ /* 0x000fc600028f0eff */
[----:B------:R-:W-:Y:S04]  /*1c70*/  STL [R1+0xc88], R9 ;  /* 0x000c880901007387 */ /* 0x000fe80000100800 */
[----:B------:R-:W-:Y:S01]  /*1c80*/  STL [R1+0xc84], R8 ;  /* 0x000c840801007387 */ /* 0x000fe20000100800 */
[----:B0-----:R-:W-:-:S03]  /*1c90*/  LEA R10, P4, R2, c[0x0][0x160], 0x1 ;  /* 0x00005800020a7a11 */ /* 0x001fc600078808ff */
[----:B------:R0:W-:Y:S01]  /*1ca0*/  STL [R1+0xc6c], R6 ;  /* 0x000c6c0601007387 */ /* 0x0001e20000100800 */
[----:B------:R-:W-:-:S03]  /*1cb0*/  LEA.HI.X.SX32 R11, R2, c[0x0][0x164], 0x1, P4 ;  /* 0x00005900020b7a11 */ /* 0x000fc600020f0eff */
[----:B------:R-:W-:Y:S04]  /*1cc0*/  STL.64 [R1+0x118], R12 ;  /* 0x0001180c01007387 */ /* 0x000fe80000100a00 */
[----:B------:R1:W-:Y:S01]  /*1cd0*/  STL [R1+0xc70], R5 ;  /* 0x000c700501007387 */ /* 0x0003e20000100800 */
[-C--:B0-----:R-:W-:Y:S02]  /*1ce0*/  LEA.HI.X.SX32 R6, R4, R0.reuse, 0x1, P1 ;  /* 0x0000000004067211 */ /* 0x081fe400008f0eff */
[-C--:B-1----:R-:W-:Y:S01]  /*1cf0*/  LEA.HI.X.SX32 R5, R3, R0.reuse, 0x1, P0 ;  /* 0x0000000003057211 */ /* 0x082fe200000f0eff */
[----:B------:R-:W-:Y:S01]  /*1d00*/  IMAD.WIDE R2, R22, 0x2, R12 ;  /* 0x0000000216027825 */ /* 0x000fe200078e020c */
[----:B------:R-:W-:-:S03]  /*1d10*/  LEA.HI.X.SX32 R0, R19, R0, 0x1, P3 ;  /* 0x0000000013007211 */ /* 0x000fc600018f0eff */
[----:B------:R0:W-:Y:S04]  /*1d20*/  STL [R1+0xc7c], R5 ;  /* 0x000c7c0501007387 */ /* 0x0001e80000100800 */
[----:B------:R-:W-:Y:S04]  /*1d30*/  STL.64 [R1+0x120], R10 ;  /* 0x0001200a01007387 */ /* 0x000fe80000100a00 */
[----:B------:R1:W-:Y:S01]  /*1d40*/  STL [R1+0xc80], R6 ;  /* 0x000c800601007387 */ /* 0x0003e20000100800 */
[----:B0-----:R-:W-:-:S03]  /*1d50*/  IMAD.WIDE R4, R22, 0x2, R10 ;  /* 0x0000000216047825 */ /* 0x001fc600078e020a */
[----:B------:R-:W-:Y:S04]  /*1d60*/  STL [R1+0xc78], R2 ;  /* 0x000c780201007387 */ /* 0x000fe80000100800 */
[----:B------:R0:W-:Y:S01]  /*1d70*/  STL [R1+0xc74], R0 ;  /* 0x000c740001007387 */ /* 0x0001e20000100800 */
[----:B-1----:R-:W-:-:S03]  /*1d80*/  IMAD.WIDE R6, R23, 0x2, R10 ;  /* 0x0000000217067825 */ /* 0x002fc600078e020a */
[----:B------:R1:W-:Y:S04]  /*1d90*/  STL [R1+0xc44], R3 ;  /* 0x000c440301007387 */ /* 0x0003e80000100800 */
[----:B------:R2:W-:Y:S01]  /*1da0*/  STL [R1+0xc48], R4 ;  /* 0x000c480401007387 */ /* 0x0005e20000100800 */
[----:B0-----:R-:W-:-:S03]  /*1db0*/  IMAD R0, R21, 0x7c, RZ ;  /* 0x0000007c15007824 */ /* 0x001fc600078e02ff */
[----:B------:R-:W-:Y:S01]  /*1dc0*/  STL [R1+0xc3c], R5 ;  /* 0x000c3c0501007387 */ /* 0x000fe20000100800 */
[----:B-1----:R-:W-:-:S05]  /*1dd0*/  IMAD.WIDE R2, R23, 0x2, R12 ;  /* 0x0000000217027825 */ /* 0x002fca00078e020c */
[----:B------:R-:W-:Y:S01]  /*1de0*/  STL [R1+0xc40], R2 ;  /* 0x000c400201007387 */ /* 0x000fe20000100800 */
[----:B--2---:R-:W-:-:S03]  /*1df0*/  IMAD R4, R21, 0x7d, RZ ;  /* 0x0000007d15047824 */ /* 0x004fc600078e02ff */
[----:B------:R0:W-:Y:S04]  /*1e00*/  STL [R1+0xc34], R3 ;  /* 0x000c340301007387 */ /* 0x0001e80000100800 */
[----:B------:R-:W-:Y:S04]  /*1e10*/  STL [R1+0xc38], R6 ;  /* 0x000c380601007387 */ /* 0x000fe80000100800 */
[----:B------:R1:W-:Y:S01]  /*1e20*/  STL [R1+0xc10], R7 ;  /* 0x000c100701007387 */ /* 0x0003e20000100800 */
[----:B0-----:R-:W-:-:S04]  /*1e30*/  IMAD.WIDE R2, R4, 0x2, R12 ;  /* 0x0000000204027825 */ /* 0x001fc800078e020c */
[--C-:B------:R-:W-:Y:S01]  /*1e40*/  IMAD.WIDE R4, R4, 0x2, R10.reuse ;  /* 0x0000000204047825 */ /* 0x100fe200078e020a */
[----:B------:R-:W-:Y:S03]  /*1e50*/  STL [R1+0xc2c], R2 ;  /* 0x000c2c0201007387 */ /* 0x000fe60000100800 */
[C---:B-1----:R-:W-:Y:S01]  /*1e60*/  IMAD.WIDE R6, R0.reuse, 0x2, R10 ;  /* 0x0000000200067825 */ /* 0x042fe200078e020a */
[----:B------:R0:W-:Y:S04]  /*1e70*/  STL [R1+0xc24], R3 ;  /* 0x000c240301007387 */ /* 0x0001e80000100800 */
[----:B------:R1:W-:Y:S04]  /*1e80*/  STL [R1+0xc28], R4 ;  /* 0x000c280401007387 */ /* 0x0003e80000100800 */
[----:B------:R-:W-:Y:S01]  /*1e90*/  STL [R1+0xc1c], R5 ;  /* 0x000c1c0501007387 */ /* 0x000fe20000100800 */
[----:B0-----:R-:W-:-:S04]  /*1ea0*/  IMAD.WIDE R2, R0, 0x2, R12 ;  /* 0x0000000200027825 */ /* 0x001fc800078e020c */
[C---:B------:R-:W-:Y:S01]  /*1eb0*/  IMAD R0, R21.reuse, 0x7a, RZ ;  /* 0x0000007a15007824 */ /* 0x040fe200078e02ff */
[----:B------:R-:W-:Y:S01]  /*1ec0*/  STL [R1+0xc20], R2 ;  /* 0x000c200201007387 */ /* 0x000fe20000100800 */
[----:B-1----:R-:W-:-:S03]  /*1ed0*/  IMAD R4, R21, 0x7b, RZ ;  /* 0x0000007b15047824 */ /* 0x002fc600078e02ff */
        /* <DEDUP_REMOVED lines=99> */
[----:B------:R1:W-:Y:S04]  /*2510*/  STL [R1+0xb38], R6 ;  /* 0x000b380601007387 */ /* 0x0003e80000100800 */
[----:B------:R-:W-:Y:S01]  /*2520*/  STL [R1+0x45c], R7 ;  /* 0x00045c0701007387 */ /* 0x000fe20000100800 */
[----:B0-----:R-:W-:-:S04]  /*2530*/  IMAD.WIDE R2, R4, 0x2, R12 ;  /* 0x0000000204027825 */ /* 0x001fc800078e020c */
[----:B------:R-:W-:Y:S01]  /*2540*/  IMAD.WIDE R4, R4, 0x2, R10 ;  /* 0x0000000204047825 */ /* 0x000fe200078e020a */
[----:B------:R-:W-:Y:S03]  /*2550*/  STL [R1+0xb2c], R2 ;  /* 0x000b2c0201007387 */ /* 0x000fe60000100800 */
[----:B-1----:R-:W-:Y:S01]  /*2560*/  IMAD R6, R21, 0x6b, RZ ;  /* 0x0000006b15067824 */ /* 0x002fe200078e02ff */
[----:B------:R0:W-:Y:S04]  /*2570*/  STL [R1+0xb24], R3 ;  /* 0x000b240301007387 */ /* 0x0001e80000100800 */
[----:B------:R-:W-:Y:S04]  /*2580*/  STL [R1+0xb28], R4 ;  /* 0x000b280401007387 */ /* 0x000fe80000100800 */
[----:B------:R1:W-:Y:S01]  /*2590*/  STL [R1+0x460], R5 ;  /* 0x0004600501007387 */ /* 0x0003e20000100800 */
[----:B0-----:R-:W-:-:S05]  /*25a0*/  IMAD.WIDE R2, R0, 0x2, R12 ;  /* 0x0000000200027825 */ /* 0x001fca00078e020c */
[----:B------:R-:W-:Y:S01]  /*25b0*/  STL [R1+0xb20], R2 ;  /* 0x000b200201007387 */ /* 0x000fe20000100800 */
[----:B-1----:R-:W-:-:S03]  /*25c0*/  IMAD.WIDE R4, R0, 0x2, R10 ;  /* 0x0000000200047825 */ /* 0x002fc600078e020a */
[----:B------:R0:W-:Y:S01]  /*25d0*/  STL [R1+0x464], R3 ;  /* 0x0004640301007387 */ /* 0x0001e20000100800 */
[----:B------:R-:W-:-:S03]  /*25e0*/  IMAD R0, R21, 0x6a, RZ ;  /* 0x0000006a15007824 */ /* 0x000fc600078e02ff */
        /* <DEDUP_REMOVED lines=290> */
[C---:B------:R-:W-:Y:S01]  /*3810*/  IMAD.SHL.U32 R0, R21.reuse, 0x40, RZ ;  /* 0x0000004015007824 */ /* 0x040fe200078e00ff */
        /* <DEDUP_REMOVED lines=444> */
[----:B------:R-:W-:Y:S04]  /*53e0*/  STL [R1+0xafc], R6 ;  /* 0x000afc0601007387 */ /* 0x000fe80000100800 */
[----:B------:R1:W-:Y:S01]  /*53f0*/  STL [R1+0xaf8], R7 ;  /* 0x000af80701007387 */ /* 0x0003e20000100800 */
[----:B0-----:R-:W-:-:S05]  /*5400*/  IMAD.WIDE R2, R0, 0x2, R12 ;  /* 0x0000000200027825 */ /* 0x001fca00078e020c */
[----:B------:R-:W-:Y:S01]  /*5410*/  STL [R1+0xb04], R2 ;  /* 0x000b040201007387 */ /* 0x000fe20000100800 */
[----:B-1----:R-:W-:-:S03]  /*5420*/  IMAD.WIDE R6, R21, 0x2, R12 ;  /* 0x0000000215067825 */ /* 0x002fc600078e020c */
[----:B------:R0:W-:Y:S04]  /*5430*/  STL [R1+0xb00], R3 ;  /* 0x000b000301007387 */ /* 0x0001e80000100800 */
[----:B------:R1:W-:Y:S04]  /*5440*/  STL [R1+0xb0c], R4 ;  /* 0x000b0c0401007387 */ /* 0x0003e80000100800 */
[----:B------:R-:W-:Y:S01]  /*5450*/  STL [R1+0xb08], R5 ;  /* 0x000b080501007387 */ /* 0x000fe20000100800 */
[----:B0-----:R-:W-:-:S03]  /*5460*/  IMAD.WIDE R2, R21, 0x2, R10 ;  /* 0x0000000215027825 */ /* 0x001fc600078e020a */
[----:B------:R-:W-:Y:S01]  /*5470*/  STL [R1+0xb14], R6 ;  /* 0x000b140601007387 */ /* 0x000fe20000100800 */
[----:B------:R-:W-:-:S03]  /*5480*/  IMAD.SHL.U32 R21, R21, 0x80, RZ ;  /* 0x0000008015157824 */ /* 0x000fc600078e00ff */
[----:B------:R-:W-:Y:S01]  /*5490*/  STL [R1+0xb10], R7 ;  /* 0x000b100701007387 */ /* 0x000fe20000100800 */
[C---:B-1----:R-:W-:Y:S02]  /*54a0*/  LOP3.LUT R4, R28.reuse, 0x30, RZ, 0x3c, !PT ;  /* 0x000000301c047812 */ /* 0x042fe400078e3cff */
[----:B------:R-:W-:Y:S01]  /*54b0*/  SHF.R.S32.HI R0, RZ, 0x1f, R21 ;  /* 0x0000001fff007819 */ /* 0x000fe20000011415 */
[----:B------:R0:W-:Y:S01]  /*54c0*/  STL [R1+0xb1c], R2 ;  /* 0x000b1c0201007387 */ /* 0x0001e20000100800 */
[C---:B------:R-:W-:Y:S02]  /*54d0*/  LOP3.LUT R4, R28.reuse, 0x60, RZ, 0x3c, !PT ;  /* 0x000000601c047812 */ /* 0x040fe400078e3cff */
[----:B------:R-:W-:Y:S01]  /*54e0*/  SHF.L.U64.HI R0, R21, 0x1, R0 ;  /* 0x0000000115007819 */ /* 0x000fe20000010200 */
[----:B------:R1:W-:Y:S04]  /*54f0*/  STL [R1+0xb18], R3 ;  /* 0x000b180301007387 */ /* 0x0003e80000100800 */
[----:B------:R2:W-:Y:S04]  /*5500*/  STL [R1+0x43c], RZ ;  /* 0x00043cff01007387 */ /* 0x0005e80000100800 */
[----:B------:R2:W-:Y:S01]  /*5510*/  STL [R1+0x170], RZ ;  /* 0x000170ff01007387 */ /* 0x0005e20000100800 */
[----:B0-----:R-:W-:-:S02]  /*5520*/  LOP3.LUT R2, R28, 0x20, RZ, 0x3c, !PT ;  /* 0x000000201c027812 */ /* 0x001fc400078e3cff */
[----:B------:R-:W-:Y:S01]  /*5530*/  LOP3.LUT R2, R28, 0x50, RZ, 0x3c, !PT ;  /* 0x000000501c027812 */ /* 0x000fe200078e3cff */
[----:B------:R2:W-:Y:S01]  /*5540*/  STL [R1+0x174], RZ ;  /* 0x000174ff01007387 */ /* 0x0005e20000100800 */
[----:B------:R-:W-:Y:S02]  /*5550*/  LOP3.LUT R2, R20, 0x40, RZ, 0x3c, !PT ;  /* 0x0000004014027812 */ /* 0x000fe400078e3cff */
[C---:B-1----:R-:W-:Y:S01]  /*5560*/  LOP3.LUT R3, R28.reuse, 0x10, RZ, 0x3c, !PT ;  /* 0x000000101c037812 */ /* 0x042fe200078e3cff */
[----:B------:R2:W-:Y:S01]  /*5570*/  STL [R1+0x178], RZ ;  /* 0x000178ff01007387 */ /* 0x0005e20000100800 */
[C---:B------:R-:W-:Y:S02]  /*5580*/  LOP3.LUT R3, R28.reuse, 0x40, RZ, 0x3c, !PT ;  /* 0x000000401c037812 */ /* 0x040fe400078e3cff */
[----:B------:R-:W-:Y:S01]  /*5590*/  LOP3.LUT R3, R28, 0x70, RZ, 0x3c, !PT ;  /* 0x000000701c037812 */ /* 0x000fe200078e3cff */
[----:B------:R2:W-:Y:S04]  /*55a0*/  STL [R1+0x17c], RZ ;  /* 0x00017cff01007387 */ /* 0x0005e80000100800 */
        /* <DEDUP_REMOVED lines=24> */
[----:B------:R2:W-:Y:S02]  /*5730*/  STL [R1+0xcd4], R2 ;  /* 0x000cd40201007387 */ /* 0x0005e40000100800 */
.L_x_3:
[----:B------:R-:W3:Y:S01]  /*5740*/  LDL.64 R4, [R1+0x120] ;  /* 0x0001200001047983 */ /* 0x000ee20000100a00 */
[----:B0-2---:R-:W-:-:S03]  /*5750*/  IMAD.MOV.U32 R2, RZ, RZ, -0x80 ;  /* 0xffffff80ff027424 */ /* 0x005fc600078e00ff */
[----:B---3--:R0:W-:Y:S04]  /*5760*/  STL [R1+0x16d8], R5 ;  /* 0x0016d80501007387 */ /* 0x0081e80000100800 */
[----:B0-----:R-:W2:Y:S04]  /*5770*/  LDL R5, [R1+0x43c] ;  /* 0x00043c0001057983 */ /* 0x001ea80000100800 */
[----:B------:R-:W-:Y:S04]  /*5780*/  STL [R1+0x13cc], R28 ;  /* 0x0013cc1c01007387 */ /* 0x000fe80000100800 */
        /* <DEDUP_REMOVED lines=73> */
[----:B------:R-:W-:Y:S01]  /*5c20*/  STL [R1+0x161c], R28 ;  /* 0x00161c1c01007387 */ /* 0x000fe20000100800 */
[----:B--2---:R-:W-:-:S03]  /*5c30*/  IMAD R2, R5, R2, c[0x0][0x180] ;  /* 0x0000600005027624 */ /* 0x004fc600078e0202 */
        /* <DEDUP_REMOVED lines=22> */
[----:B------:R0:W-:Y:S04]  /*5da0*/  STL [R1+0x16d4], R28 ;  /* 0x0016d41c01007387 */ /* 0x0001e80000100800 */
[----:B-----5:R-:W-:Y:S04]  /*5db0*/  STL [R1+0x13c8], R9 ;  /* 0x0013c80901007387 */ /* 0x020fe80000100800 */
        /* <DEDUP_REMOVED lines=116> */
[----:B------:R-:W-:Y:S04]  /*6500*/  STL.64 [R1+0x1238], R26 ;  /* 0x0012381a01007387 */ /* 0x000fe80000100a00 */
[----:B------:R-:W-:Y:S04]  /*6510*/  STL.64 [R1+0x1230], R24 ;  /* 0x0012301801007387 */ /* 0x000fe80000100a00 */
[----:B------:R-:W-:Y:S04]  /*6520*/  STL [R1+0xe48], R0 ;  /* 0x000e480001007387 */ /* 0x000fe80000100800 */
[----:B------:R-:W2:Y:S01]  /*6530*/  LDL.LU R5, [R1+0x16d8] ;  /* 0x0016d80001057983 */ /* 0x000ea20000300800 */
[----:B------:R-:W-:-:S02]  /*6540*/  ISETP.GT.AND P0, PT, R2, RZ, PT ;  /* 0x000000ff0200720c */ /* 0x000fc40003f04270 */
[----:B0-----:R-:W-:Y:S02]  /*6550*/  PRMT R28, RZ, 0x7610, R28 ;  /* 0x00007610ff1c7816 */ /* 0x001fe4000000001c */
[----:B-1----:R-:W-:Y:S02]  /*6560*/  PRMT R9, RZ, 0x7610, R9 ;  /* 0x00007610ff097816 */ /* 0x002fe40000000009 */
[----:B------:R-:W-:-:S07]  /*6570*/  ISETP.GT.AND P1, PT, R2, 0x1, PT ;  /* 0x000000010200780c */ /* 0x000fce0003f24270 */
[----:B--2---:R-:W2:Y:S04]  /*6580*/  @P0 LDG.E.U16 R28, [R4.64] ;  /* 0x00000008041c0981 */ /* 0x004ea8000c1e1500 */
[----:B--2---:R0:W-:Y:S04]  /*6590*/  STL [R1+0x430], R28 ;  /* 0x0004301c01007387 */ /* 0x0041e80000100800 */
[----:B0-----:R-:W2:Y:S04]  /*65a0*/  LDL.LU R28, [R1+0x16d4] ;  /* 0x0016d400011c7983 */ /* 0x001ea80000300800 */
[----:B------:R-:W3:Y:S01]  /*65b0*/  LDL.64 R4, [R1+0x118] ;  /* 0x0001180001047983 */ /* 0x000ee20000100a00 */
[----:B------:R-:W-:-:S02]  /*65c0*/  ISETP.GT.AND P2, PT, R2, 0x2, PT ;  /* 0x000000020200780c */ /* 0x000fc40003f44270 */
[----:B--2---:R-:W-:Y:S01]  /*65d0*/  PRMT R28, RZ, 0x7610, R28 ;  /* 0x00007610ff1c7816 */ /* 0x004fe2000000001c */
[----:B---3--:R-:W2:Y:S04]  /*65e0*/  @P0 LDG.E.U16 R9, [R4.64] ;  /* 0x0000000804090981 */ /* 0x008ea8000c1e1500 */
[----:B--2---:R0:W-:Y:S04]  /*65f0*/  STL [R1+0x42c], R9 ;  /* 0x00042c0901007387 */ /* 0x0041e80000100800 */
[----:B0-----:R-:W2:Y:S04]  /*6600*/  LDL.LU R9, [R1+0x16d0] ;  /* 0x0016d00001097983 */ /* 0x001ea80000300800 */
[----:B------:R-:W3:Y:S04]  /*6610*/  LDL R4, [R1+0xb18] ;  /* 0x000b180001047983 */ /* 0x000ee80000100800 */
[----:B------:R-:W3:Y:S01]  /*6620*/  LDL R5, [R1+0xb1c] ;  /* 0x000b1c0001057983 */ /* 0x000ee20000100800 */
[----:B------:R-:W-:-:S02]  /*6630*/  ISETP.GT.AND P0, PT, R2, 0x3, PT ;  /* 0x000000030200780c */ /* 0x000fc40003f04270 */
[----:B--2---:R-:W-:Y:S02]  /*6640*/  PRMT R9, RZ, 0x7610, R9 ;  /* 0x00007610ff097816 */ /* 0x004fe40000000009 */
[----:B---3--:R-:W-:-:S04]  /*6650*/  @P1 LOP3.LUT R5, R5, R4, RZ, 0x3c, !PT ;  /* 0x0000000405051212 */ /* 0x008fc800078e3cff */
[----:B------:R-:W-:-:S04]  /*6660*/  @P1 LOP3.LUT R4, R5, R4, RZ, 0x3c, !PT ;  /* 0x0000000405041212 */ /* 0x000fc800078e3cff */
[----:B------:R-:W-:-:S05]  /*6670*/  @P1 LOP3.LUT R5, R5, R4, RZ, 0x3c, !PT ;  /* 0x0000000405051212 */ /* 0x000fca00078e3cff */
[----:B------:R-:W2:Y:S04]  /*6680*/  @P1 LDG.E.U16 R28, [R4.64] ;  /* 0x00000008041c1981 */ /* 0x000ea8000c1e1500 */
[----:B--2---:R0:W-:Y:S04]  /*6690*/  STL [R1+0x428], R28 ;  /* 0x0004281c01007387 */ /* 0x0041e80000100800 */
[----:B0-----:R-:W2:Y:S04]  /*66a0*/  LDL.LU R28, [R1+0x16cc] ;  /* 0x0016cc00011c7983 */ /* 0x001ea80000300800 */
[----:B------:R-:W3:Y:S04]  /*66b0*/  LDL R4, [R1+0xb10] ;  /* 0x000b100001047983 */ /* 0x000ee80000100800 */
[----:B------:R-:W3:Y:S01]  /*66c0*/  LDL R5, [R1+0xb14] ;  /* 0x000b140001057983 */ /* 0x000ee20000100800 */
[----:B--2---:R-:W-:-:S02]  /*66d0*/  PRMT R28, RZ, 0x7610, R28 ;  /* 0x00007610ff1c7816 */ /* 0x004fc4000000001c */
        /* <DEDUP_REMOVED lines=1459> */
[----:B0-----:R-:W2:Y:S01]  /*c210*/  LDL.LU R28, [R1+0x1464] ;  /* 0x00146400011c7983 */ /* 0x001ea20000300800 */
[----:B------:R-:W3:Y:S02]  /*c220*/  LDL R4, [R1+0x640] ;  /* 0x0006400001047983 */ /* 0x000ee40000100800 */
[----:B------:R-:W3:Y:S01]  /*c230*/  LDL R5, [R1+0x644] ;  /* 0x0006440001057983 */ /* 0x000ee20000100800 */
[----:B--2---:R-:W-:-:S02]  /*c240*/  PRMT R28, RZ, 0x7610, R28 ;  /* 0x00007610ff1c7816 */ /* 0x004fc4000000001c */
        /* <DEDUP_REMOVED lines=350> */
[----:B------:R-:W-:-:S02]  /*d830*/  PRMT R8, RZ, 0x7610, R8 ;  /* 0x00007610ff087816 */ /* 0x000fc40000000008 */
[----:B------:R-:W-:Y:S02]  /*d840*/  PRMT R19, RZ, 0x7610, R19 ;  /* 0x00007610ff137816 */ /* 0x000fe40000000013 */
[----:B------:R-:W-:Y:S02]  /*d850*/  ISETP.GT.AND P0, PT, R2, 0x63, PT ;  /* 0x000000630200780c */ /* 0x000fe40003f04270 */
        /* <DEDUP_REMOVED lines=8> */
[----:B------:R-:W3:Y:S02]  /*d8e0*/  LDL R5, [R1+0x514] ;  /* 0x0005140001057983 */ /* 0x000ee40000100800 */
[----:B---3--:R-:W-:-:S04]  /*d8f0*/  @P1 LOP3.LUT R5, R5, R4, RZ, 0x3c, !PT ;  /* 0x0000000405051212 */ /* 0x008fc800078e3cff */
[----:B------:R-:W-:-:S04]  /*d900*/  @P1 LOP3.LUT R4, R5, R4, RZ, 0x3c, !PT ;  /* 0x0000000405041212 */ /* 0x000fc800078e3cff */
[----:B------:R-:W-:-:S05]  /*d910*/  @P1 LOP3.LUT R5, R5, R4, RZ, 0x3c, !PT ;  /* 0x0000000405051212 */ /* 0x000fca00078e3cff */
[----:B------:R-:W3:Y:S04]  /*d920*/  @P1 LDG.E.U16 R9, [R4.64] ;  /* 0x0000000804091981 */ /* 0x000ee8000c1e1500 */
[----:B---3--:R0:W-:Y:S04]  /*d930*/  STL [R1+0xc0], R9 ;  /* 0x0000c00901007387 */ /* 0x0081e80000100800 */
[----:B0-----:R-:W3:Y:S01]  /*d940*/  LDL.LU R9, [R1+0x13c8] ;  /* 0x0013c80001097983 */ /* 0x001ee20000300800 */
[----:B------:R-:W4:Y:S02]  /*d950*/  LDL R4, [R1+0x508] ;  /* 0x0005080001047983 */ /* 0x000f240000100800 */
[----:B------:R-:W4:Y:S01]  /*d960*/  LDL R5, [R1+0x50c] ;  /* 0x00050c0001057983 */ /* 0x000f220000100800 */
[----:B------:R-:W-:-:S02]  /*d970*/  PRMT R18, RZ, 0x7610, R18 ;  /* 0x00007610ff127816 */ /* 0x000fc40000000012 */
[----:B------:R-:W-:Y:S02]  /*d980*/  PRMT R17, RZ, 0x7610, R17 ;  /* 0x00007610ff117816 */ /* 0x000fe40000000011 */
[----:B------:R-:W-:Y:S02]  /*d990*/  ISETP.GT.AND P1, PT, R2, 0x64, PT ;  /* 0x000000640200780c */ /* 0x000fe40003f24270 */
[----:B----4-:R-:W-:-:S04]  /*d9a0*/  @P2 LOP3.LUT R5, R5, R4, RZ, 0x3c, !PT ;  /* 0x0000000405052212 */ /* 0x010fc800078e3cff */
[----:B------:R-:W-:-:S04]  /*d9b0*/  @P2 LOP3.LUT R4, R5, R4, RZ, 0x3c, !PT ;  /* 0x0000000405042212 */ /* 0x000fc800078e3cff */
[----:B------:R-:W-:-:S05]  /*d9c0*/  @P2 LOP3.LUT R5, R5, R4, RZ, 0x3c, !PT ;  /* 0x0000000405052212 */ /* 0x000fca00078e3cff */
[----:B------:R-:W4:Y:S04]  /*d9d0*/  @P2 LDG.E.U16 R8, [R4.64] ;  /* 0x0000000804082981 */ /* 0x000f28000c1e1500 */
[----:B----4-:R0:W-:Y:S04]  /*d9e0*/  STL [R1+0xbc], R8 ;  /* 0x0000bc0801007387 */ /* 0x0101e80000100800 */
[----:B0-----:R-:W4:Y:S01]  /*d9f0*/  LDL.LU R8, [R1+0x13c4] ;  /* 0x0013c40001087983 */ /* 0x001f220000300800 */
[----:B------:R-:W2:Y:S02]  /*da00*/  LDL R4, [R1+0x500] ;  /* 0x0005000001047983 */ /* 0x000ea40000100800 */
[----:B------:R-:W2:Y:S02]  /*da10*/  LDL R5, [R1+0x504] ;  /* 0x0005040001057983 */ /* 0x000ea40000100800 */
[----:B--2---:R-:W-:-:S04]  /*da20*/  @P2 LOP3.LUT R5, R5, R4, RZ, 0x3c, !PT ;  /* 0x0000000405052212 */ /* 0x004fc800078e3cff */
[----:B------:R-:W-:-:S04]  /*da30*/  @P2 LOP3.LUT R4, R5, R4, RZ, 0x3c, !PT ;  /* 0x0000000405042212 */ /* 0x000fc800078e3cff */
[----:B------:R-:W-:-:S05]  /*da40*/  @P2 LOP3.LUT R5, R5, R4, RZ, 0x3c, !PT ;  /* 0x0000000405052212 */ /* 0x000fca00078e3cff */
[----:B------:R-:W2:Y:S04]  /*da50*/  @P2 LDG.E.U16 R19, [R4.64] ;  /* 0x0000000804132981 */ /* 0x000ea8000c1e1500 */
[----:B--2---:R0:W-:Y:S04]  /*da60*/  STL [R1+0xb8], R19 ;  /* 0x0000b81301007387 */ /* 0x0041e80000100800 */
[----:B0-----:R-:W2:Y:S01]  /*da70*/  LDL.LU R19, [R1+0x13c0] ;  /* 0x0013c00001137983 */ /* 0x001ea20000300800 */
        /* <DEDUP_REMOVED lines=9> */
[----:B------:R-:W2:Y:S01]  /*db10*/  LDL R5, [R1+0x4f4] ;  /* 0x0004f40001057983 */ /* 0x000ea20000100800 */
[----:B------:R-:W-:-:S02]  /*db20*/  PRMT R16, RZ, 0x7610, R16 ;  /* 0x00007610ff107816 */ /* 0x000fc40000000010 */
[----:B------:R-:W-:Y:S02]  /*db30*/  PRMT R15, RZ, 0x7610, R15 ;  /* 0x00007610ff0f7816 */ /* 0x000fe4000000000f */
[----:B------:R-:W-:Y:S02]  /*db40*/  ISETP.GT.AND P2, PT, R2, 0x65, PT ;  /* 0x000000650200780c */ /* 0x000fe40003f44270 */
        /* <DEDUP_REMOVED lines=37> */
[----:B------:R-:W-:-:S02]  /*dda0*/  ISETP.GT.AND P3, PT, R2, 0x69, PT ;  /* 0x000000690200780c */ /* 0x000fc40003f64270 */
        /* <DEDUP_REMOVED lines=9> */
[----:B--2---:R-:W-:-:S04]  /*de40*/  @P0 LOP3.LUT R5, R5, R4, RZ, 0x3c, !PT ;  /* 0x0000000405050212 */ /* 0x004fc800078e3cff */
[----:B------:R-:W-:-:S04]  /*de50*/  @P0 LOP3.LUT R4, R5, R4, RZ, 0x3c, !PT ;  /* 0x0000000405040212 */ /* 0x000fc800078e3cff */
[----:B------:R-:W-:-:S05]  /*de60*/  @P0 LOP3.LUT R5, R5, R4, RZ, 0x3c, !PT ;  /* 0x0000000405050212 */ /* 0x000fca00078e3cff */
[----:B------:R0:W2:Y:S04]  /*de70*/  @P0 LDG.E.U16 R28, [R4.64] ;  /* 0x00000008041c0981 */ /* 0x0000a8000c1e1500 */
[----:B0-----:R-:W3:Y:S04]  /*de80*/  LDL R4, [R1+0x4a8] ;  /* 0x0004a80001047983 */ /* 0x001ee80000100800 */
[----:B------:R-:W3:Y:S04]  /*de90*/  LDL R5, [R1+0x4ac] ;  /* 0x0004ac0001057983 */ /* 0x000ee80000100800 */
[----:B--2---:R0:W-:Y:S04]  /*dea0*/  STL [R1+0xec], R28 ;  /* 0x0000ec1c01007387 */ /* 0x0041e80000100800 */
[----:B0-----:R-:W2:Y:S01]  /*deb0*/  LDL R28, [R1+0x484] ;  /* 0x00048400011c7983 */ /* 0x001ea20000100800 */
[----:B---3--:R-:W-:-:S02]  /*dec0*/  @P1 LOP3.LUT R5, R5, R4, RZ, 0x3c, !PT ;  /* 0x0000000405051212 */ /* 0x008fc400078e3cff */
[----:B------:R-:W-:Y:S02]  /*ded0*/  PRMT R11, RZ, 0x7610, R11 ;  /* 0x00007610ff0b7816 */ /* 0x000fe4000000000b */
[----:B------:R-:W-:Y:S02]  /*dee0*/  PRMT R10, RZ, 0x7610, R10 ;  /* 0x00007610ff0a7816 */ /* 0x000fe4000000000a */
[----:B------:R-:W-:Y:S02]  /*def0*/  PRMT R7, RZ, 0x7610, R7 ;  /* 0x00007610ff077816 */ /* 0x000fe40000000007 */
[C---:B------:R-:W-:Y:S02]  /*df00*/  @P1 LOP3.LUT R4, R5.reuse, R4, RZ, 0x3c, !PT ;  /* 0x0000000405041212 */ /* 0x040fe400078e3cff */
[----:B------:R-:W-:Y:S02]  /*df10*/  ISETP.GT.AND P2, PT, R2, 0x6a, PT ;  /* 0x0000006a0200780c */ /* 0x000fe40003f44270 */
[----:B------:R-:W-:-:S05]  /*df20*/  @P1 LOP3.LUT R5, R5, R4, RZ, 0x3c, !PT ;  /* 0x0000000405051212 */ /* 0x000fca00078e3cff */
[----:B------:R-:W3:Y:S04]  /*df30*/  @P1 LDG.E.U16 R12, [R4.64] ;  /* 0x00000008040c1981 */ /* 0x000ee8000c1e1500 */
[----:B---3--:R0:W-:Y:S04]  /*df40*/  STL [R1+0x9c], R12 ;  /* 0x00009c0c01007387 */ /* 0x0081e80000100800 */
[----:B0-----:R-:W3:Y:S01]  /*df50*/  LDL.LU R12, [R1+0x13a4] ;  /* 0x0013a400010c7983 */ /* 0x001ee20000300800 */
        /* <DEDUP_REMOVED lines=30> */
[----:B------:R-:W2:Y:S01]  /*e140*/  @P2 LDG.E.U16 R6, [R4.64] ;  /* 0x0000000804062981 */ /* 0x000ea2000c1e1500 */
[----:B------:R-:W-:-:S03]  /*e150*/  PRMT R27, RZ, 0x7610, R27 ;  /* 0x00007610ff1b7816 */ /* 0x000fc6000000001b */
[----:B--2---:R0:W-:Y:S04]  /*e160*/  STL [R1+0x8c], R6 ;  /* 0x00008c0601007387 */ /* 0x0041e80000100800 */
[----:B0-----:R-:W2:Y:S01]  /*e170*/  LDL.LU R6, [R1+0x1394] ;  /* 0x0013940001067983 */ /* 0x001ea20000300800 */
[----:B------:R-:W2:Y:S02]  /*e180*/  LDL R5, [R1+0x480] ;  /* 0x0004800001057983 */ /* 0x000ea40000100800 */
[----:B------:R-:W-:Y:S01]  /*e190*/  @P2 IMAD.MOV.U32 R4, RZ, RZ, R28 ;  /* 0x000000ffff042224 */ /* 0x000fe200078e001c */
[----:B------:R-:W-:Y:S02]  /*e1a0*/  ISETP.GT.AND P1, PT, R2, 0x6b, PT ;  /* 0x0000006b0200780c */ /* 0x000fe40003f24270 */
[----:B------:R-:W-:Y:S01]  /*e1b0*/  PRMT R3, RZ, 0x7610, R3 ;  /* 0x00007610ff037816 */ /* 0x000fe20000000003 */
[----:B------:R-:W3:Y:S04]  /*e1c0*/  LDL R28, [R1+0xb58] ;  /* 0x000b5800011c7983 */ /* 0x000ee80000100800 */
[----:B--2---:R0:W2:Y:S04]  /*e1d0*/  @P2 LDG.E.U16 R27, [R4.64] ;  /* 0x00000008041b2981 */ /* 0x0040a8000c1e1500 */
[----:B0-----:R-:W3:Y:S04]  /*e1e0*/  LDL R4, [R1+0x478] ;  /* 0x0004780001047983 */ /* 0x001ee80000100800 */
[----:B------:R-:W3:Y:S04]  /*e1f0*/  LDL R5, [R1+0x47c] ;  /* 0x00047c0001057983 */ /* 0x000ee80000100800 */
[----:B--2---:R-:W-:Y:S01]  /*e200*/  STL [R1+0x134c], R27 ;  /* 0x00134c1b01007387 */ /* 0x004fe20000100800 */
        /* <DEDUP_REMOVED lines=9> */
[----:B------:R-:W-:Y:S02]  /*e2a0*/  ISETP.GT.AND P2, PT, R2, 0x6c, PT ;  /* 0x0000006c0200780c */ /* 0x000fe40003f44270 */
[----:B---3--:R-:W-:-:S04]  /*e2b0*/  @P1 LOP3.LUT R5, R5, R4, RZ, 0x3c, !PT ;  /* 0x0000000405051212 */ /* 0x008fc800078e3cff */
[----:B------:R-:W-:-:S04]  /*e2c0*/  @P1 LOP3.LUT R4, R5, R4, RZ, 0x3c, !PT ;  /* 0x0000000405041212 */ /* 0x000fc800078e3cff */
[----:B------:R-:W-:-:S05]  /*e2d0*/  @P1 LOP3.LUT R5, R5, R4, RZ, 0x3c, !PT ;  /* 0x0000000405051212 */ /* 0x000fca00078e3cff */
[----:B------:R0:W3:Y:S04]  /*e2e0*/  @P1 LDG.E.U16 R26, [R4.64] ;  /* 0x00000008041a1981 */ /* 0x0000e8000c1e1500 */
[----:B0-----:R-:W2:Y:S04]  /*e2f0*/  LDL R4, [R1+0x468] ;  /* 0x0004680001047983 */ /* 0x001ea80000100800 */
[----:B------:R-:W2:Y:S01]  /*e300*/  LDL R5, [R1+0x46c] ;  /* 0x00046c0001057983 */ /* 0x000ea20000100800 */
[----:B------:R-:W-:-:S03]  /*e310*/  PRMT R23, RZ, 0x7610, R23 ;  /* 0x00007610ff177816 */ /* 0x000fc60000000017 */
[----:B---3--:R-:W-:Y:S01]  /*e320*/  STL [R1+0x1338], R26 ;  /* 0x0013381a01007387 */ /* 0x008fe20000100800 */
[----:B--2---:R-:W-:-:S04]  /*e330*/  @P2 LOP3.LUT R5, R5, R4, RZ, 0x3c, !PT ;  /* 0x0000000405052212 */ /* 0x004fc800078e3cff */
        /* <DEDUP_REMOVED lines=13> */
[----:B0-----:R-:W2:Y:S01]  /*e410*/  LDL R5, [R1+0xb30] ;  /* 0x000b300001057983 */ /* 0x001ea20000100800 */
[----:B------:R-:W-:Y:S01]  /*e420*/  PRMT R27, RZ, 0x7610, R27 ;  /* 0x00007610ff1b7816 */ /* 0x000fe2000000001b */
[----:B------:R-:W-:Y:S02]  /*e430*/  @P1 IMAD.MOV.U32 R4, RZ, RZ, R28 ;  /* 0x000000ffff041224 */ /* 0x000fe400078e001c */
[----:B---3--:R-:W-:Y:S01]  /*e440*/  STL [R1+0x1318], R25 ;  /* 0x0013181901007387 */ /* 0x008fe20000100800 */
[----:B------:R-:W-:Y:S01]  /*e450*/  PRMT R22, RZ, 0x7610, R22 ;  /* 0x00007610ff167816 */ /* 0x000fe20000000016 */
[----:B------:R-:W3:Y:S02]  /*e460*/  LDL R28, [R1+0xb68] ;  /* 0x000b6800011c7983 */ /* 0x000ee40000100800 */
[----:B--2---:R0:W2:Y:S04]  /*e470*/  @P1 LDG.E.U16 R27, [R4.64] ;  /* 0x00000008041b1981 */ /* 0x0040a8000c1e1500 */
[----:B0-----:R-:W3:Y:S04]  /*e480*/  LDL R4, [R1+0xb54] ;  /* 0x000b540001047983 */ /* 0x001ee80000100800 */
[----:B------:R-:W3:Y:S01]  /*e490*/  LDL R5, [R1+0xb60] ;  /* 0x000b600001057983 */ /* 0x000ee20000100800 */
[----:B------:R-:W-:-:S03]  /*e4a0*/  ISETP.GT.AND P2, PT, R2, 0x78, PT ;  /* 0x000000780200780c */ /* 0x000fc60003f44270 */
        /* <DEDUP_REMOVED lines=10> */
[----:B---3--:R-:W-:-:S04]  /*e550*/  @P2 LOP3.LUT R5, R5, R4, RZ, 0x3c, !PT ;  /* 0x0000000405052212 */ /* 0x008fc800078e3cff */
[----:B------:R-:W-:-:S04]  /*e560*/  @P2 LOP3.LUT R4, R5, R4, RZ, 0x3c, !PT ;  /* 0x0000000405042212 */ /* 0x000fc800078e3cff */
[----:B------:R-:W-:-:S05]  /*e570*/  @P2 LOP3.LUT R5, R5, R4, RZ, 0x3c, !PT ;  /* 0x0000000405052212 */ /* 0x000fca00078e3cff */
[----:B------:R-:W3:Y:S04]  /*e580*/  @P2 LDG.E.U16 R21, [R4.64] ;  /* 0x0000000804152981 */ /* 0x000ee8000c1e1500 */
[----:B---3--:R0:W-:Y:S04]  /*e590*/  STL [R1+0x68], R21 ;  /* 0x0000681501007387 */ /* 0x0081e80000100800 */
[----:B0-----:R-:W3:Y:S01]  /*e5a0*/  LDL.LU R21, [R1+0x1384] ;  /* 0x0013840001157983 */ /* 0x001ee20000300800 */
[----:B------:R-:W2:Y:S02]  /*e5b0*/  LDL R4, [R1+0xbd4] ;  /* 0x000bd40001047983 */ /* 0x000ea40000100800 */
[----:B------:R-:W2:Y:S01]  /*e5c0*/  LDL R5, [R1+0xbe0] ;  /* 0x000be00001057983 */ /* 0x000ea20000100800 */
[----:B------:R-:W-:-:S02]  /*e5d0*/  PRMT R9, RZ, 0x7610, R9 ;  /* 0x00007610ff097816 */ /* 0x000fc40000000009 */
[----:B------:R-:W-:Y:S02]  /*e5e0*/  ISETP.GT.AND P1, PT, R2, 0x6d, PT ;  /* 0x0000006d0200780c */ /* 0x000fe40003f24270 */
[----:B--2---:R-:W-:-:S04]  /*e5f0*/  @P2 LOP3.LUT R5, R5, R4, RZ, 0x3c, !PT ;  /* 0x0000000405052212 */ /* 0x004fc800078e3cff */
[----:B------:R-:W-:-:S04]  /*e600*/  @P2 LOP3.LUT R4, R5, R4, RZ, 0x3c, !PT ;  /* 0x0000000405042212 */ /* 0x000fc800078e3cff */
[----:B------:R-:W-:-:S05]  /*e610*/  @P2 LOP3.LUT R5, R5, R4, RZ, 0x3c, !PT ;  /* 0x0000000405052212 */ /* 0x000fca00078e3cff */
[----:B------:R0:W2:Y:S04]  /*e620*/  @P2 LDG.E.U16 R9, [R4.64] ;  /* 0x0000000804092981 */ /* 0x0000a8000c1e1500 */
[----:B0-----:R-:W3:Y:S04]  /*e630*/  LDL R4, [R1+0x460] ;  /* 0x0004600001047983 */ /* 0x001ee80000100800 */
[----:B------:R-:W3:Y:S01]  /*e640*/  LDL R5, [R1+0xb28] ;  /* 0x000b280001057983 */ /* 0x000ee20000100800 */
[----:B------:R-:W-:Y:S02]  /*e650*/  PRMT R24, RZ, 0x7610, R24 ;  /* 0x00007610ff187816 */ /* 0x000fe40000000018 */
[----:B------:R-:W-:Y:S01]  /*e660*/  ISETP.GT.AND P2, PT, R2, 0x71, PT ;  /* 0x000000710200780c */ /* 0x000fe20003f44270 */
[----:B--2---:R0:W-:Y:S01]  /*e670*/  STL [R1+0x60], R9 ;  /* 0x0000600901007387 */ /* 0x0041e20000100800 */
[----:B------:R-:W-:-:S03]  /*e680*/  PRMT R26, RZ, 0x7610, R26 ;  /* 0x00007610ff1a7816 */ /* 0x000fc6000000001a */
[----:B0-----:R-:W2:Y:S01]  /*e690*/  LDL R9, [R1+0xbe8] ;  /* 0x000be80001097983 */ /* 0x001ea20000100800 */
[----:B---3--:R-:W-:-:S04]  /*e6a0*/  @P1 LOP3.LUT R5, R5, R4, RZ, 0x3c, !PT ;  /* 0x0000000405051212 */ /* 0x008fc800078e3cff */
[----:B------:R-:W-:-:S04]  /*e6b0*/  @P1 LOP3.LUT R4, R5, R4, RZ, 0x3c, !PT ;  /* 0x0000000405041212 */ /* 0x000fc800078e3cff */
[----:B------:R-:W-:-:S05]  /*e6c0*/  @P1 LOP3.LUT R5, R5, R4, RZ, 0x3c, !PT ;  /* 0x0000000405051212 */ /* 0x000fca00078e3cff */
[----:B------:R0:W3:Y:S04]  /*e6d0*/  @P1 LDG.E.U16 R24, [R4.64] ;  /* 0x0000000804181981 */ /* 0x0000e8000c1e1500 */
[----:B0-----:R-:W2:Y:S01]  /*e6e0*/  LDL R5, [R1+0xb5c] ;  /* 0x000b5c0001057983 */ /* 0x001ea20000100800 */
[----:B------:R-:W-:-:S03]  /*e6f0*/  @P2 IMAD.MOV.U32 R4, RZ, RZ, R28 ;  /* 0x000000ffff042224 */ /* 0x000fc600078e001c */
[----:B---3--:R-:W-:Y:S01]  /*e700*/  STL [R1+0x12ec], R24 ;  /* 0x0012ec1801007387 */ /* 0x008fe20000100800 */
[----:B------:R-:W-:Y:S01]  /*e710*/  PRMT R27, RZ, 0x7610, R27 ;  /* 0x00007610ff1b7816 */ /* 0x000fe2000000001b */
[----:B------:R-:W3:Y:S02]  /*e720*/  LDL R28, [R1+0xb78] ;  /* 0x000b7800011c7983 */ /* 0x000ee40000100800 */
[----:B--2---:R0:W2:Y:S04]  /*e730*/  @P2 LDG.E.U16 R26, [R4.64] ;  /* 0x00000008041a2981 */ /* 0x0040a8000c1e1500 */
[----:B0-----:R-:W3:Y:S04]  /*e740*/  LDL R4, [R1+0xb64] ;  /* 0x000b640001047983 */ /* 0x001ee80000100800 */
[----:B------:R-:W3:Y:S01]  /*e750*/  LDL R5, [R1+0xb6c] ;  /* 0x000b6c0001057983 */ /* 0x000ee20000100800 */
[----:B------:R-:W-:-:S03]  /*e760*/  ISETP.GT.AND P3, PT, R2, 0x79, PT ;  /* 0x000000790200780c */ /* 0x000fc60003f64270 */
[----:B--2---:R0:W-:Y:S01]  /*e770*/  STL [R1+0x136c], R26 ;  /* 0x00136c1a01007387 */ /* 0x0041e20000100800 */
[----:B---3--:R-:W-:-:S04]  /*e780*/  @P2 LOP3.LUT R5, R5, R4, RZ, 0x3c, !PT ;  /* 0x0000000405052212 */ /* 0x008fc800078e3cff */
[----:B------:R-:W-:-:S04]  /*e790*/  @P2 LOP3.LUT R4, R5, R4, RZ, 0x3c, !PT ;  /* 0x0000000405042212 */ /* 0x000fc800078e3cff */
[----:B------:R-:W-:-:S05]  /*e7a0*/  @P2 LOP3.LUT R5, R5, R4, RZ, 0x3c, !PT ;  /* 0x0000000405052212 */ /* 0x000fca00078e3cff */
[----:B------:R1:W2:Y:S04]  /*e7b0*/  @P2 LDG.E.U16 R27, [R4.64] ;  /* 0x00000008041b2981 */ /* 0x0002a8000c1e1500 */
[----:B-1----:R-:W3:Y:S01]  /*e7c0*/  LDL R5, [R1+0xbdc] ;  /* 0x000bdc0001057983 */ /* 0x002ee20000100800 */
[----:B----4-:R-:W-:Y:S01]  /*e7d0*/  PRMT R8, RZ, 0x7610, R8 ;  /* 0x00007610ff087816 */ /* 0x010fe20000000008 */
[----:B------:R-:W-:Y:S02]  /*e7e0*/  @P3 IMAD.MOV.U32 R4, RZ, RZ, R9 ;  /* 0x000000ffff043224 */ /* 0x000fe400078e0009 */
[----:B--2---:R1:W-:Y:S01]  /*e7f0*/  STL [R1+0x28], R27 ;  /* 0x0000281b01007387 */ /* 0x0043e20000100800 */
[----:B------:R-:W-:Y:S01]  /*e800*/  PRMT R20, RZ, 0x7610, R20 ;  /* 0x00007610ff147816 */ /* 0x000fe20000000014 */
[----:B0-----:R-:W2:Y:S02]  /*e810*/  LDL R26, [R1+0xb80] ;  /* 0x000b8000011a7983 */ /* 0x001ea40000100800 */
[----:B------:R-:W4:Y:S01]  /*e820*/  LDL R9, [R1+0xbd0] ;  /* 0x000bd00001097983 */ /* 0x000f220000100800 */
[----:B---3--:R0:W3:Y:S04]  /*e830*/  @P3 LDG.E.U16 R8, [R4.64] ;  /* 0x0000000804083981 */ /* 0x0080e8000c1e1500 */
[----:B-1----:R-:W2:Y:S04]  /*e840*/  LDL R27, [R1+0xb74] ;  /* 0x000b7400011b7983 */ /* 0x002ea80000100800 */
[----:B0-----:R-:W2:Y:S04]  /*e850*/  LDL R4, [R1+0xbe4] ;  /* 0x000be40001047983 */ /* 0x001ea80000100800 */
[----:B------:R-:W2:Y:S02]  /*e860*/  LDL R5, [R1+0xbec] ;  /* 0x000bec0001057983 */ /* 0x000ea40000100800 */
[----:B--2---:R-:W-:-:S04]  /*e870*/  @P3 LOP3.LUT R5, R5, R4, RZ, 0x3c, !PT ;  /* 0x0000000405053212 */ /* 0x004fc800078e3cff */
[----:B------:R-:W-:-:S04]  /*e880*/  @P3 LOP3.LUT R4, R5, R4, RZ, 0x3c, !PT ;  /* 0x0000000405043212 */ /* 0x000fc800078e3cff */
[----:B------:R-:W-:-:S05]  /*e890*/  @P3 LOP3.LUT R5, R5, R4, RZ, 0x3c, !PT ;  /* 0x0000000405053212 */ /* 0x000fca00078e3cff */
[----:B------:R-:W2:Y:S04]  /*e8a0*/  @P3 LDG.E.U16 R20, [R4.64] ;  /* 0x0000000804143981 */ /* 0x000ea8000c1e1500 */
[----:B---3--:R0:W-:Y:S04]  /*e8b0*/  STL [R1+0x20], R8 ;  /* 0x0000200801007387 */ /* 0x0081e80000100800 */
[----:B0-----:R-:W3:Y:S01]  /*e8c0*/  LDL R8, [R1+0xbf8] ;  /* 0x000bf80001087983 */ /* 0x001ee20000100800 */
[----:B------:R-:W-:-:S03]  /*e8d0*/  ISETP.GT.AND P2, PT, R2, 0x72, PT ;  /* 0x000000720200780c */ /* 0x000fc60003f44270 */
[----:B--2---:R0:W-:Y:S04]  /*e8e0*/  STL [R1+0x18], R20 ;  /* 0x0000181401007387 */ /* 0x0041e80000100800 */
[----:B0-----:R-:W2:Y:S01]  /*e8f0*/  LDL.LU R20, [R1+0x1380] ;  /* 0x0013800001147983 */ /* 0x001ea20000300800 */
[----:B------:R-:W2:Y:S01]  /*e900*/  LDL R5, [R1+0xb50] ;  /* 0x000b500001057983 */ /* 0x000ea20000100800 */
[----:B------:R-:W-:-:S04]  /*e910*/  PRMT R25, RZ, 0x7610, R25 ;  /* 0x00007610ff197816 */ /* 0x000fc80000000019 */
[----:B------:R-:W-:Y:S02]  /*e920*/  @P2 IMAD.MOV.U32 R4, RZ, RZ, R28 ;  /* 0x000000ffff042224 */ /* 0x000fe400078e001c */
[----:B------:R-:W3:Y:S04]  /*e930*/  LDL R28, [R1+0xc00] ;  /* 0x000c0000011c7983 */ /* 0x000ee80000100800 */
[----:B--2---:R0:W2:Y:S01]  /*e940*/  @P2 LDG.E.U16 R25, [R4.64] ;  /* 0x0000000804192981 */ /* 0x0040a2000c1e1500 */
[----:B------:R-:W-:Y:S01]  /*e950*/  PRMT R24, RZ, 0x7610, R24 ;  /* 0x00007610ff187816 */ /* 0x000fe20000000018 */
[----:B0-----:R-:W-:Y:S02]  /*e960*/  @P2 IMAD.MOV.U32 R4, RZ, RZ, R26 ;  /* 0x000000ffff042224 */ /* 0x001fe400078e001a */
[----:B------:R-:W-:-:S05]  /*e970*/  @P2 IMAD.MOV.U32 R5, RZ, RZ, R27 ;  /* 0x000000ffff052224 */ /* 0x000fca00078e001b */
[----:B------:R3:W4:Y:S01]  /*e980*/  @P2 LDG.E.U16 R24, [R4.64] ;  /* 0x0000000804182981 */ /* 0x000722000c1e1500 */
[----:B------:R-:W-:-:S03]  /*e990*/  ISETP.GT.AND P3, PT, R2, 0x7a, PT ;  /* 0x0000007a0200780c */ /* 0x000fc60003f64270 */
[----:B--2---:R0:W-:Y:S01]  /*e9a0*/  STL [R1+0x1350], R25 ;  /* 0x0013501901007387 */ /* 0x0041e20000100800 */
[----:B------:R-:W2:Y:S02]  /*e9b0*/  LDL R27, [R1+0xb7c] ;  /* 0x000b7c00011b7983 */ /* 0x000ea40000100800 */
[----:B------:R-:W2:Y:S01]  /*e9c0*/  LDL R26, [R1+0xb88] ;  /* 0x000b8800011a7983 */ /* 0x000ea20000100800 */
[----:B0-----:R-:W2:Y:S01]  /*e9d0*/  LDL R25, [R1+0xbf4] ;  /* 0x000bf40001197983 */ /* 0x001ea20000100800 */
[----:B------:R-:W-:-:S05]  /*e9e0*/  PRMT R19, RZ, 0x7610, R19 ;  /* 0x00007610ff137816 */ /* 0x000fca0000000013 */
[----:B---3--:R-:W-:Y:S02]  /*e9f0*/  @P3 IMAD.MOV.U32 R4, RZ, RZ, R8 ;  /* 0x000000ffff043224 */ /* 0x008fe400078e0008 */
[----:B----4-:R-:W-:Y:S01]  /*ea00*/  @P3 IMAD.MOV.U32 R5, RZ, RZ, R9 ;  /* 0x000000ffff053224 */ /* 0x010fe200078e0009 */
[----:B------:R-:W-:Y:S02]  /*ea10*/  PRMT R18, RZ, 0x7610, R18 ;  /* 0x00007610ff127816 */ /* 0x000fe40000000012 */
[----:B------:R-:W-:Y:S02]  /*ea20*/  ISETP.GT.AND P2, PT, R2, 0x73, PT ;  /* 0x000000730200780c */ /* 0x000fe40003f44270 */
[----:B------:R0:W3:Y:S04]  /*ea30*/  @P3 LDG.E.U16 R19, [R4.64] ;  /* 0x0000000804133981 */ /* 0x0000e8000c1e1500 */
[----:B------:R1:W-:Y:S01]  /*ea40*/  STL [R1+0x1354], R24 ;  /* 0x0013541801007387 */ /* 0x0003e20000100800 */
[----:B------:R-:W4:Y:S02]  /*ea50*/  LDL R9, [R1+0xb84] ;  /* 0x000b840001097983 */ /* 0x000f240000100800 */
[----:B------:R-:W3:Y:S02]  /*ea60*/  LDL R8, [R1+0xb8c] ;  /* 0x000b8c0001087983 */ /* 0x000ee40000100800 */
[----:B0-----:R-:W-:Y:S01]  /*ea70*/  @P3 IMAD.MOV.U32 R4, RZ, RZ, R28 ;  /* 0x000000ffff043224 */ /* 0x001fe200078e001c */
[----:B------:R-:W-:Y:S01]  /*ea80*/  PRMT R17, RZ, 0x7610, R17 ;  /* 0x00007610ff117816 */ /* 0x000fe20000000011 */
[----:B--2---:R-:W-:-:S05]  /*ea90*/  @P3 IMAD.MOV.U32 R5, RZ, RZ, R25 ;  /* 0x000000ffff053224 */ /* 0x004fca00078e0019 */
[----:B------:R0:W2:Y:S02]  /*eaa0*/  @P3 LDG.E.U16 R18, [R4.64] ;  /* 0x0000000804123981 */ /* 0x0000a4000c1e1500 */
[----:B0-----:R-:W-:Y:S02]  /*eab0*/  @P2 IMAD.MOV.U32 R4, RZ, RZ, R26 ;  /* 0x000000ffff042224 */ /* 0x001fe400078e001a */
[----:B------:R-:W-:-:S05]  /*eac0*/  @P2 IMAD.MOV.U32 R5, RZ, RZ, R27 ;  /* 0x000000ffff052224 */ /* 0x000fca00078e001b */
[----:B------:R0:W2:Y:S04]  /*ead0*/  @P2 LDG.E.U16 R17, [R4.64] ;  /* 0x0000000804112981 */ /* 0x0000a8000c1e1500 */
[----:B---3--:R-:W-:Y:S01]  /*eae0*/  STL [R1+0x1358], R19 ;  /* 0x0013581301007387 */ /* 0x008fe20000100800 */
[----:B------:R-:W3:Y:S02]  /*eaf0*/  LDL R25, [R1+0xbfc] ;  /* 0x000bfc0001197983 */ /* 0x000ee40000100800 */
[----:B-1----:R-:W3:Y:S01]  /*eb00*/  LDL R24, [R1+0xc08] ;  /* 0x000c080001187983 */ /* 0x002ee20000100800 */
[----:B------:R-:W-:Y:S01]  /*eb10*/  PRMT R16, RZ, 0x7610, R16 ;  /* 0x00007610ff107816 */ /* 0x000fe20000000010 */
[----:B0-----:R-:W-:Y:S02]  /*eb20*/  @P2 IMAD.MOV.U32 R4, RZ, RZ, R8 ;  /* 0x000000ffff042224 */ /* 0x001fe400078e0008 */
[----:B----4-:R-:W-:-:S05]  /*eb30*/  @P2 IMAD.MOV.U32 R5, RZ, RZ, R9 ;  /* 0x000000ffff052224 */ /* 0x010fca00078e0009 */
[----:B------:R3:W4:Y:S04]  /*eb40*/  @P2 LDG.E.U16 R16, [R4.64] ;  /* 0x0000000804102981 */ /* 0x000728000c1e1500 */
[----:B--2---:R-:W-:Y:S01]  /*eb50*/  STL [R1+0x135c], R18 ;  /* 0x00135c1201007387 */ /* 0x004fe20000100800 */
[----:B------:R-:W2:Y:S02]  /*eb60*/  LDL R27, [R1+0xc04] ;  /* 0x000c0400011b7983 */ /* 0x000ea40000100800 */
[----:B------:R-:W2:Y:S01]  /*eb70*/  LDL R26, [R1+0xc0c] ;  /* 0x000c0c00011a7983 */ /* 0x000ea20000100800 */
[----:B------:R-:W-:Y:S01]  /*eb80*/  STL [R1+0x133c], R17 ;  /* 0x00133c1101007387 */ /* 0x000fe20000100800 */
[----:B------:R-:W2:Y:S02]  /*eb90*/  LDL R9, [R1+0xb24] ;  /* 0x000b240001097983 */ /* 0x000ea40000100800 */
[----:B------:R-:W2:Y:S01]  /*eba0*/  LDL R8, [R1+0xb2c] ;  /* 0x000b2c0001087983 */ /* 0x000ea20000100800 */
[----:B------:R-:W-:-:S02]  /*ebb0*/  ISETP.GT.AND P3, PT, R2, 0x7b, PT ;  /* 0x0000007b0200780c */ /* 0x000fc40003f64270 */
[----:B------:R-:W-:Y:S02]  /*ebc0*/  PRMT R15, RZ, 0x7610, R15 ;  /* 0x00007610ff0f7816 */ /* 0x000fe4000000000f */
[----:B------:R-:W-:-:S09]  /*ebd0*/  PRMT R14, RZ, 0x7610, R14 ;  /* 0x00007610ff0e7816 */ /* 0x000fd2000000000e */
[----:B---3--:R-:W-:Y:S02]  /*ebe0*/  @P3 IMAD.MOV.U32 R4, RZ, RZ, R24 ;  /* 0x000000ffff043224 */ /* 0x008fe400078e0018 */
[----:B------:R-:W-:-:S05]  /*ebf0*/  @P3 IMAD.MOV.U32 R5, RZ, RZ, R25 ;  /* 0x000000ffff053224 */ /* 0x000fca00078e0019 */
[----:B------:R2:W3:Y:S04]  /*ec00*/  @P3 LDG.E.U16 R15, [R4.64] ;  /* 0x00000008040f3981 */ /* 0x0004e8000c1e1500 */
[----:B----4-:R0:W-:Y:S01]  /*ec10*/  STL [R1+0x1340], R16 ;  /* 0x0013401001007387 */ /* 0x0101e20000100800 */
[----:B------:R-:W4:Y:S02]  /*ec20*/  LDL R25, [R1+0xb70] ;  /* 0x000b700001197983 */ /* 0x000f240000100800 */
[----:B------:R-:W4:Y:S01]  /*ec30*/  LDL R24, [R1+0xb98] ;  /* 0x000b980001187983 */ /* 0x000f220000100800 */
[----:B------:R-:W-:Y:S01]  /*ec40*/  PRMT R13, RZ, 0x7610, R13 ;  /* 0x00007610ff0d7816 */ /* 0x000fe2000000000d */
[----:B--2---:R-:W-:Y:S02]  /*ec50*/  @P3 IMAD.MOV.U32 R5, RZ, RZ, R27 ;  /* 0x000000ffff053224 */ /* 0x004fe400078e001b */
[----:B------:R-:W-:-:S05]  /*ec60*/  @P3 IMAD.MOV.U32 R4, RZ, RZ, R26 ;  /* 0x000000ffff043224 */ /* 0x000fca00078e001a */
[----:B------:R1:W2:Y:S02]  /*ec70*/  @P3 LDG.E.U16 R14, [R4.64] ;  /* 0x00000008040e3981 */ /* 0x0002a4000c1e1500 */
[----:B-1----:R-:W-:Y:S02]  /*ec80*/  @P1 IMAD.MOV.U32 R5, RZ, RZ, R9 ;  /* 0x000000ffff051224 */ /* 0x002fe400078e0009 */
[----:B------:R-:W-:-:S05]  /*ec90*/  @P1 IMAD.MOV.U32 R4, RZ, RZ, R8 ;  /* 0x000000ffff041224 */ /* 0x000fca00078e0008 */
[----:B------:R4:W2:Y:S01]  /*eca0*/  @P1 LDG.E.U16 R13, [R4.64] ;  /* 0x00000008040d1981 */ /* 0x0008a2000c1e1500 */
[----:B------:R-:W-:Y:S02]  /*ecb0*/  ISETP.GT.AND P2, PT, R2, 0x74, PT ;  /* 0x000000740200780c */ /* 0x000fe40003f44270 */
[----:B------:R-:W-:Y:S01]  /*ecc0*/  PRMT R12, RZ, 0x7610, R12 ;  /* 0x00007610ff0c7816 */ /* 0x000fe2000000000c */
[----:B---3--:R-:W-:Y:S01]  /*ecd0*/  STL [R1+0x1344], R15 ;  /* 0x0013440f01007387 */ /* 0x008fe20000100800 */
[----:B------:R-:W3:Y:S02]  /*ece0*/  LDL R26, [R1+0xb94] ;  /* 0x000b9400011a7983 */ /* 0x000ee40000100800 */
[----:B0-----:R-:W3:Y:S07]  /*ecf0*/  LDL R16, [R1+0xba0] ;  /* 0x000ba00001107983 */ /* 0x001eee0000100800 */
[----:B----4-:R-:W-:-:S02]  /*ed00*/  @P2 IMAD.MOV.U32 R4, RZ, RZ, R24 ;  /* 0x000000ffff042224 */ /* 0x010fc400078e0018 */
[----:B------:R-:W-:-:S05]  /*ed10*/  @P2 IMAD.MOV.U32 R5, RZ, RZ, R25 ;  /* 0x000000ffff052224 */ /* 0x000fca00078e0019 */
[----:B------:R3:W4:Y:S04]  /*ed20*/  @P2 LDG.E.U16 R12, [R4.64] ;  /* 0x00000008040c2981 */ /* 0x000728000c1e1500 */
[----:B--2---:R-:W-:Y:S01]  /*ed30*/  STL [R1+0x1348], R14 ;  /* 0x0013480e01007387 */ /* 0x004fe20000100800 */
[----:B------:R-:W2:Y:S02]  /*ed40*/  LDL R9, [R1+0xbf0] ;  /* 0x000bf00001097983 */ /* 0x000ea40000100800 */
[----:B------:R-:W2:Y:S01]  /*ed50*/  LDL R8, [R1+0xc18] ;  /* 0x000c180001087983 */ /* 0x000ea20000100800 */
[----:B------:R0:W-:Y:S01]  /*ed60*/  STL [R1+0x12f0], R13 ;  /* 0x0012f00d01007387 */ /* 0x0001e20000100800 */
[----:B------:R-:W2:Y:S02]  /*ed70*/  LDL R25, [R1+0xc14] ;  /* 0x000c140001197983 */ /* 0x000ea40000100800 */
[----:B------:R-:W2:Y:S01]  /*ed80*/  LDL R24, [R1+0xc20] ;  /* 0x000c200001187983 */ /* 0x000ea20000100800 */
[----:B------:R-:W-:-:S02]  /*ed90*/  ISETP.GT.AND P3, PT, R2, 0x7c, PT ;  /* 0x0000007c0200780c */ /* 0x000fc40003f64270 */
[----:B------:R-:W-:Y:S02]  /*eda0*/  PRMT R11, RZ, 0x7610, R11 ;  /* 0x00007610ff0b7816 */ /* 0x000fe4000000000b */
[----:B------:R-:W-:Y:S01]  /*edb0*/  PRMT R10, RZ, 0x7610, R10 ;  /* 0x00007610ff0a7816 */ /* 0x000fe2000000000a */
[----:B---3--:R-:W-:Y:S02]  /*edc0*/  @P2 IMAD.MOV.U32 R5, RZ, RZ, R26 ;  /* 0x000000ffff052224 */ /* 0x008fe400078e001a */
[----:B------:R-:W-:-:S05]  /*edd0*/  @P2 IMAD.MOV.U32 R4, RZ, RZ, R16 ;  /* 0x000000ffff042224 */ /* 0x000fca00078e0010 */
[----:B------:R2:W3:Y:S04]  /*ede0*/  @P2 LDG.E.U16 R11, [R4.64] ;  /* 0x00000008040b2981 */ /* 0x0004e8000c1e1500 */
[----:B----4-:R-:W-:Y:S01]  /*edf0*/  STL [R1+0x131c], R12 ;  /* 0x00131c0c01007387 */ /* 0x010fe20000100800 */
[----:B------:R-:W4:Y:S02]  /*ee00*/  LDL R16, [R1+0xb9c] ;  /* 0x000b9c0001107983 */ /* 0x000f240000100800 */
[----:B0-----:R-:W4:Y:S01]  /*ee10*/  LDL R13, [R1+0xba8] ;  /* 0x000ba800010d7983 */ /* 0x001f220000100800 */
[----:B------:R-:W-:Y:S01]  /*ee20*/  PRMT R7, RZ, 0x7610, R7 ;  /* 0x00007610ff077816 */ /* 0x000fe20000000007 */
[----:B--2---:R-:W-:Y:S02]  /*ee30*/  @P3 IMAD.MOV.U32 R5, RZ, RZ, R9 ;  /* 0x000000ffff053224 */ /* 0x004fe400078e0009 */
[----:B------:R-:W-:-:S05]  /*ee40*/  @P3 IMAD.MOV.U32 R4, RZ, RZ, R8 ;  /* 0x000000ffff043224 */ /* 0x000fca00078e0008 */
[----:B------:R0:W2:Y:S02]  /*ee50*/  @P3 LDG.E.U16 R10, [R4.64] ;  /* 0x00000008040a3981 */ /* 0x0000a4000c1e1500 */
[----:B0-----:R-:W-:Y:S02]  /*ee60*/  @P3 IMAD.MOV.U32 R5, RZ, RZ, R25 ;  /* 0x000000ffff053224 */ /* 0x001fe400078e0019 */
[----:B------:R-:W-:-:S05]  /*ee70*/  @P3 IMAD.MOV.U32 R4, RZ, RZ, R24 ;  /* 0x000000ffff043224 */ /* 0x000fca00078e0018 */
[----:B------:R4:W2:Y:S01]  /*ee80*/  @P3 LDG.E.U16 R7, [R4.64] ;  /* 0x0000000804073981 */ /* 0x0008a2000c1e1500 */
[----:B------:R-:W-:Y:S02]  /*ee90*/  ISETP.GT.AND P1, PT, R2, 0x75, PT ;  /* 0x000000750200780c */ /* 0x000fe40003f24270 */
[----:B------:R-:W-:Y:S01]  /*eea0*/  PRMT R6, RZ, 0x7610, R6 ;  /* 0x00007610ff067816 */ /* 0x000fe20000000006 */
[----:B---3--:R-:W-:Y:S01]  /*eeb0*/  STL [R1+0x1320], R11 ;  /* 0x0013200b01007387 */ /* 0x008fe20000100800 */
[----:B------:R-:W3:Y:S02]  /*eec0*/  LDL R9, [R1+0xba4] ;  /* 0x000ba40001097983 */ /* 0x000ee40000100800 */
[----:B------:R-:W3:Y:S07]  /*eed0*/  LDL R8, [R1+0xbac] ;  /* 0x000bac0001087983 */ /* 0x000eee0000100800 */
[----:B----4-:R-:W-:-:S02]  /*eee0*/  @P1 IMAD.MOV.U32 R4, RZ, RZ, R13 ;  /* 0x000000ffff041224 */ /* 0x010fc400078e000d */
[----:B------:R-:W-:-:S05]  /*eef0*/  @P1 IMAD.MOV.U32 R5, RZ, RZ, R16 ;  /* 0x000000ffff051224 */ /* 0x000fca00078e0010 */
[----:B------:R0:W4:Y:S04]  /*ef00*/  @P1 LDG.E.U16 R6, [R4.64] ;  /* 0x0000000804061981 */ /* 0x000128000c1e1500 */
[----:B--2---:R1:W-:Y:S01]  /*ef10*/  STL [R1+0x1324], R10 ;  /* 0x0013240a01007387 */ /* 0x0043e20000100800 */
[----:B------:R-:W2:Y:S02]  /*ef20*/  LDL R26, [R1+0xc1c] ;  /* 0x000c1c00011a7983 */ /* 0x000ea40000100800 */
[----:B------:R-:W2:Y:S01]  /*ef30*/  LDL R24, [R1+0xc28] ;  /* 0x000c280001187983 */ /* 0x000ea20000100800 */
[----:B------:R0:W-:Y:S04]  /*ef40*/  STL [R1+0x1328], R7 ;  /* 0x0013280701007387 */ /* 0x0001e80000100800 */
[----:B-1----:R-:W2:Y:S04]  /*ef50*/  LDL R10, [R1+0xc24] ;  /* 0x000c2400010a7983 */ /* 0x002ea80000100800 */
[----:B0-----:R-:W2:Y:S01]  /*ef60*/  LDL R7, [R1+0xc2c] ;  /* 0x000c2c0001077983 */ /* 0x001ea20000100800 */
[----:B------:R-:W-:-:S02]  /*ef70*/  ISETP.GT.AND P2, PT, R2, 0x7d, PT ;  /* 0x0000007d0200780c */ /* 0x000fc40003f44270 */
[----:B------:R-:W-:Y:S02]  /*ef80*/  PRMT R5, RZ, 0x7610, R5 ;  /* 0x00007610ff057816 */ /* 0x000fe40000000005 */
[----:B------:R-:W-:-:S04]  /*ef90*/  PRMT R4, RZ, 0x7610, R4 ;  /* 0x00007610ff047816 */ /* 0x000fc80000000004 */
[----:B---3--:R2:W3:Y:S04]  /*efa0*/  @P1 LDG.E.U16 R5, [R8.64] ;  /* 0x0000000808051981 */ /* 0x0084e8000c1e1500 */
[----:B----4-:R0:W-:Y:S01]  /*efb0*/  STL [R1+0x12f4], R6 ;  /* 0x0012f40601007387 */ /* 0x0101e20000100800 */
[----:B------:R-:W4:Y:S02]  /*efc0*/  LDL R25, [R1+0x4c0] ;  /* 0x0004c00001197983 */ /* 0x000f240000100800 */
[----:B------:R-:W4:Y:S01]  /*efd0*/  LDL R16, [R1+0x4c4] ;  /* 0x0004c40001107983 */ /* 0x000f220000100800 */
[----:B------:R-:W-:Y:S01]  /*efe0*/  PRMT R3, RZ, 0x7610, R3 ;  /* 0x00007610ff037816 */ /* 0x000fe20000000003 */
[----:B------:R-:W4:Y:S04]  /*eff0*/  LDL R13, [R1+0x4b8] ;  /* 0x0004b800010d7983 */ /* 0x000f280000100800 */
[----:B0-----:R-:W4:Y:S01]  /*f000*/  LDL R6, [R1+0x4bc] ;  /* 0x0004bc0001067983 */ /* 0x001f220000100800 */
[----:B--2---:R-:W-:-:S02]  /*f010*/  @P2 IMAD.MOV.U32 R9, RZ, RZ, R26 ;  /* 0x000000ffff092224 */ /* 0x004fc400078e001a */
[----:B------:R-:W-:-:S05]  /*f020*/  @P2 IMAD.MOV.U32 R8, RZ, RZ, R24 ;  /* 0x000000ffff082224 */ /* 0x000fca00078e0018 */
[----:B------:R0:W2:Y:S02]  /*f030*/  @P2 LDG.E.U16 R4, [R8.64] ;  /* 0x0000000808042981 */ /* 0x0000a4000c1e1500 */
[----:B0-----:R-:W-:Y:S02]  /*f040*/  @P2 IMAD.MOV.U32 R9, RZ, RZ, R10 ;  /* 0x000000ffff092224 */ /* 0x001fe400078e000a */
[----:B------:R-:W-:-:S05]  /*f050*/  @P2 IMAD.MOV.U32 R8, RZ, RZ, R7 ;  /* 0x000000ffff082224 */ /* 0x000fca00078e0007 */
[----:B------:R4:W2:Y:S04]  /*f060*/  @P2 LDG.E.U16 R3, [R8.64] ;  /* 0x0000000808032981 */ /* 0x0008a8000c1e1500 */
[----:B---3--:R0:W-:Y:S01]  /*f070*/  STL [R1+0x12f8], R5 ;  /* 0x0012f80501007387 */ /* 0x0081e20000100800 */
[----:B------:R-:W-:Y:S01]  /*f080*/  ISETP.GT.AND P1, PT, R2, 0x67, PT ;  /* 0x000000670200780c */ /* 0x000fe20003f24270 */
[----:B----4-:R-:W-:Y:S02]  /*f090*/  @P0 IMAD.MOV.U32 R9, RZ, RZ, R25 ;  /* 0x000000ffff090224 */ /* 0x010fe400078e0019 */
[----:B------:R-:W-:Y:S01]  /*f0a0*/  @P0 IMAD.MOV.U32 R8, RZ, RZ, R16 ;  /* 0x000000ffff080224 */ /* 0x000fe200078e0010 */
[----:B--2---:R1:W-:Y:S01]  /*f0b0*/  STL [R1+0x12fc], R4 ;  /* 0x0012fc0401007387 */ /* 0x0043e20000100800 */
[----:B------:R-:W2:Y:S02]  /*f0c0*/  LDL R24, [R1+0x4b0] ;  /* 0x0004b00001187983 */ /* 0x000ea40000100800 */
[----:B0-----:R-:W3:Y:S02]  /*f0d0*/  LDL R5, [R1+0x4b4] ;  /* 0x0004b40001057983 */ /* 0x001ee40000100800 */
[----:B------:R-:W4:Y:S01]  /*f0e0*/  LDL R10, [R1+0x45c] ;  /* 0x00045c00010a7983 */ /* 0x000f220000100800 */
[----:B------:R-:W4:Y:S01]  /*f0f0*/  LDL R7, [R1+0xb38] ;  /* 0x000b380001077983 */ /* 0x000f220000100800 */
[----:B-1----:R-:W-:-:S06]  /*f100*/  PRMT R4, RZ, 0x7610, R4 ;  /* 0x00007610ff047816 */ /* 0x002fcc0000000004 */
[----:B------:R0:W4:Y:S04]  /*f110*/  @P0 LDG.E.U16 R4, [R8.64] ;  /* 0x0000000808040981 */ /* 0x000128000c1e1500 */
[----:B------:R1:W-:Y:S01]  /*f120*/  STL [R1+0x1300], R3 ;  /* 0x0013000301007387 */ /* 0x0003e20000100800 */
[----:B0-----:R-:W-:Y:S02]  /*f130*/  @P1 IMAD.MOV.U32 R8, RZ, RZ, R6 ;  /* 0x000000ffff081224 */ /* 0x001fe400078e0006 */
[----:B------:R-:W-:Y:S01]  /*f140*/  @P1 IMAD.MOV.U32 R9, RZ, RZ, R13 ;  /* 0x000000ffff091224 */ /* 0x000fe200078e000d */
[----:B------:R-:W4:Y:S01]  /*f150*/  LDL R6, [R1+0xb34] ;  /* 0x000b340001067983 */ /* 0x000f220000100800 */
[----:B-1----:R-:W-:-:S06]  /*f160*/  PRMT R3, RZ, 0x7610, R3 ;  /* 0x00007610ff037816 */ /* 0x002fcc0000000003 */
[----:B------:R3:W4:Y:S01]  /*f170*/  @P1 LDG.E.U16 R3, [R8.64] ;  /* 0x0000000808031981 */ /* 0x000722000c1e1500 */
[----:B------:R-:W-:Y:S02]  /*f180*/  ISETP.GT.AND P0, PT, R2, 0x6e, PT ;  /* 0x0000006e0200780c */ /* 0x000fe40003f04270 */
[----:B------:R-:W-:Y:S01]  /*f190*/  PRMT R19, RZ, 0x7610, R19 ;  /* 0x00007610ff137816 */ /* 0x000fe20000000013 */
[----:B---3--:R-:W-:Y:S02]  /*f1a0*/  @P1 IMAD.MOV.U32 R8, RZ, RZ, R5 ;  /* 0x000000ffff081224 */ /* 0x008fe400078e0005 */
[----:B--2---:R-:W-:-:S05]  /*f1b0*/  @P1 IMAD.MOV.U32 R9, RZ, RZ, R24 ;  /* 0x000000ffff091224 */ /* 0x004fca00078e0018 */
[----:B------:R0:W2:Y:S04]  /*f1c0*/  @P1 LDG.E.U16 R19, [R8.64] ;  /* 0x0000000808131981 */ /* 0x0000a8000c1e1500 */
[----:B----4-:R1:W-:Y:S01]  /*f1d0*/  STL [R1+0x6c], R4 ;  /* 0x00006c0401007387 */ /* 0x0103e20000100800 */
[----:B------:R-:W3:Y:S02]  /*f1e0*/  LDL R16, [R1+0xb3c] ;  /* 0x000b3c0001107983 */ /* 0x000ee40000100800 */
[----:B------:R-:W4:Y:S02]  /*f1f0*/  LDL R13, [R1+0xb48] ;  /* 0x000b4800010d7983 */ /* 0x000f240000100800 */
[----:B------:R-:W2:Y:S01]  /*f200*/  LDL R5, [R1+0xb44] ;  /* 0x000b440001057983 */ /* 0x000ea20000100800 */
[----:B-1----:R-:W2:Y:S01]  /*f210*/  LDL R4, [R1+0xb40] ;  /* 0x000b400001047983 */ /* 0x002ea20000100800 */
[----:B0-----:R-:W-:-:S02]  /*f220*/  @P0 IMAD.MOV.U32 R8, RZ, RZ, R7 ;  /* 0x000000ffff080224 */ /* 0x001fc400078e0007 */
[----:B------:R-:W-:Y:S01]  /*f230*/  @P0 IMAD.MOV.U32 R9, RZ, RZ, R10 ;  /* 0x000000ffff090224 */ /* 0x000fe200078e000a */
[----:B------:R0:W-:Y:S01]  /*f240*/  STL [R1+0x64], R3 ;  /* 0x0000640301007387 */ /* 0x0001e20000100800 */
[----:B------:R-:W3:Y:S02]  /*f250*/  LDL R10, [R1+0xb90] ;  /* 0x000b9000010a7983 */ /* 0x000ee40000100800 */
[----:B------:R-:W3:Y:S01]  /*f260*/  LDL R7, [R1+0xbb8] ;  /* 0x000bb80001077983 */ /* 0x000ee20000100800 */
[----:B0-----:R-:W3:Y:S01]  /*f270*/  LDL R3, [R1+0xb4c] ;  /* 0x000b4c0001037983 */ /* 0x001ee20000100800 */
[----:B------:R-:W-:Y:S02]  /*f280*/  PRMT R18, RZ, 0x7610, R18 ;  /* 0x00007610ff127816 */ /* 0x000fe40000000012 */
[----:B------:R-:W-:Y:S02]  /*f290*/  ISETP.GT.AND P1, PT, R2, 0x6f, PT ;  /* 0x0000006f0200780c */ /* 0x000fe40003f24270 */
[----:B------:R-:W-:-:S02]  /*f2a0*/  PRMT R17, RZ, 0x7610, R17 ;  /* 0x00007610ff117816 */ /* 0x000fc40000000011 */
[----:B------:R0:W3:Y:S01]  /*f2b0*/  @P0 LDG.E.U16 R18, [R8.64] ;  /* 0x0000000808120981 */ /* 0x0000e2000c1e1500 */
[----:B------:R-:W-:Y:S01]  /*f2c0*/  PRMT R12, RZ, 0x7610, R12 ;  /* 0x00007610ff0c7816 */ /* 0x000fe2000000000c */
[----:B0-----:R-:W-:Y:S01]  /*f2d0*/  @P0 IMAD.MOV.U32 R9, RZ, RZ, R6 ;  /* 0x000000ffff090224 */ /* 0x001fe200078e0006 */
[----:B------:R-:W-:Y:S02]  /*f2e0*/  PRMT R11, RZ, 0x7610, R11 ;  /* 0x00007610ff0b7816 */ /* 0x000fe4000000000b */
[----:B------:R-:W-:Y:S01]  /*f2f0*/  PRMT R0, RZ, 0x7610, R0 ;  /* 0x00007610ff007816 */ /* 0x000fe20000000000 */
[----:B------:R-:W3:Y:S01]  /*f300*/  LDL R6, [R1+0xbb4] ;  /* 0x000bb40001067983 */ /* 0x000ee20000100800 */
[----:B--2---:R-:W-:-:S03]  /*f310*/  @P0 IMAD.MOV.U32 R8, RZ, RZ, R4 ;  /* 0x000000ffff080224 */ /* 0x004fc600078e0004 */
[----:B------:R-:W2:Y:S04]  /*f320*/  LDL R4, [R1+0xbc0] ;  /* 0x000bc00001047983 */ /* 0x000ea80000100800 */
[----:B------:R4:W2:Y:S01]  /*f330*/  @P0 LDG.E.U16 R17, [R8.64] ;  /* 0x0000000808110981 */ /* 0x0008a2000c1e1500 */
[----:B------:R-:W-:Y:S01]  /*f340*/  ISETP.GT.AND P0, PT, R2, 0x76, PT ;  /* 0x000000760200780c */ /* 0x000fe20003f04270 */
[----:B----4-:R-:W-:Y:S02]  /*f350*/  @P1 IMAD.MOV.U32 R8, RZ, RZ, R13 ;  /* 0x000000ffff081224 */ /* 0x010fe400078e000d */
[----:B---3--:R-:W-:Y:S01]  /*f360*/  @P1 IMAD.MOV.U32 R9, RZ, RZ, R16 ;  /* 0x000000ffff091224 */ /* 0x008fe200078e0010 */
[----:B------:R-:W3:Y:S04]  /*f370*/  LDL R13, [R1+0xbc4] ;  /* 0x000bc400010d7983 */ /* 0x000ee80000100800 */
[----:B------:R0:W4:Y:S02]  /*f380*/  @P1 LDG.E.U16 R12, [R8.64] ;  /* 0x00000008080c1981 */ /* 0x000124000c1e1500 */
[----:B0-----:R-:W-:-:S02]  /*f390*/  @P1 IMAD.MOV.U32 R8, RZ, RZ, R3 ;  /* 0x000000ffff081224 */ /* 0x001fc400078e0003 */
[----:B------:R-:W-:Y:S01]  /*f3a0*/  @P1 IMAD.MOV.U32 R9, RZ, RZ, R5 ;  /* 0x000000ffff091224 */ /* 0x000fe200078e0005 */
[----:B------:R-:W3:Y:S04]  /*f3b0*/  LDL R3, [R1+0xbc8] ;  /* 0x000bc80001037983 */ /* 0x000ee80000100800 */
[----:B------:R-:W3:Y:S04]  /*f3c0*/  LDL R5, [R1+0xbbc] ;  /* 0x000bbc0001057983 */ /* 0x000ee80000100800 */
[----:B------:R0:W3:Y:S02]  /*f3d0*/  @P1 LDG.E.U16 R11, [R8.64] ;  /* 0x00000008080b1981 */ /* 0x0000e4000c1e1500 */
[----:B0-----:R-:W-:-:S02]  /*f3e0*/  @P0 IMAD.MOV.U32 R8, RZ, RZ, R7 ;  /* 0x000000ffff080224 */ /* 0x001fc400078e0007 */
[----:B------:R-:W-:-:S05]  /*f3f0*/  @P0 IMAD.MOV.U32 R9, RZ, RZ, R10 ;  /* 0x000000ffff090224 */ /* 0x000fca00078e000a */
[----:B------:R0:W3:Y:S01]  /*f400*/  @P0 LDG.E.U16 R0, [R8.64] ;  /* 0x0000000808000981 */ /* 0x0000e2000c1e1500 */
[----:B------:R-:W-:Y:S02]  /*f410*/  ISETP.GT.AND P1, PT, R2, 0x77, PT ;  /* 0x000000770200780c */ /* 0x000fe40003f24270 */
[----:B------:R-:W-:Y:S01]  /*f420*/  PRMT R15, RZ, 0x7610, R15 ;  /* 0x00007610ff0f7816 */ /* 0x000fe2000000000f */
[----:B0-----:R-:W-:Y:S02]  /*f430*/  @P0 IMAD.MOV.U32 R9, RZ, RZ, R6 ;  /* 0x000000ffff090224 */ /* 0x001fe400078e0006 */
[----:B--2---:R-:W-:-:S05]  /*f440*/  @P0 IMAD.MOV.U32 R8, RZ, RZ, R4 ;  /* 0x000000ffff080224 */ /* 0x004fca00078e0004 */
[----:B------:R3:W2:Y:S04]  /*f450*/  @P0 LDG.E.U16 R15, [R8.64] ;  /* 0x00000008080f0981 */ /* 0x0006a8000c1e1500 */
[----:B----4-:R0:W-:Y:S04]  /*f460*/  STL [R1+0x24], R12 ;  /* 0x0000240c01007387 */ /* 0x0101e80000100800 */
[----:B0-----:R-:W4:Y:S01]  /*f470*/  LDL R12, [R1+0xbcc] ;  /* 0x000bcc00010c7983 */ /* 0x001f220000100800 */
[----:B---3--:R-:W-:-:S03]  /*f480*/  @P1 IMAD.MOV.U32 R9, RZ, RZ, R5 ;  /* 0x000000ffff091224 */ /* 0x008fc600078e0005 */
[----:B------:R-:W-:Y:S01]  /*f490*/  STL [R1+0x1304], R0 ;  /* 0x0013040001007387 */ /* 0x000fe20000100800 */
[----:B------:R0:W-:Y:S02]  /*f4a0*/  STL [R1+0x1c], R11 ;  /* 0x00001c0b01007387 */ /* 0x0001e40000100800 */
[----:B------:R-:W-:Y:S02]  /*f4b0*/  STL [R1+0x3c], R19 ;  /* 0x00003c1301007387 */ /* 0x000fe40000100800 */
[----:B------:R-:W3:Y:S01]  /*f4c0*/  LDL R10, [R1+0xc38] ;  /* 0x000c3800010a7983 */ /* 0x000ee20000100800 */
[----:B------:R-:W2:Y:S04]  /*f4d0*/  LDL R7, [R1+0xc34] ;  /* 0x000c340001077983 */ /* 0x000ea80000100800 */
[----:B------:R-:W2:Y:S04]  /*f4e0*/  LDL R6, [R1+0xc40] ;  /* 0x000c400001067983 */ /* 0x000ea80000100800 */
[----:B------:R-:W2:Y:S04]  /*f4f0*/  LDL R4, [R1+0xc48] ;  /* 0x000c480001047983 */ /* 0x000ea80000100800 */
[----:B0-----:R-:W2:Y:S01]  /*f500*/  LDL R11, [R1+0xc10] ;  /* 0x000c1000010b7983 */ /* 0x001ea20000100800 */
[----:B------:R-:W-:Y:S02]  /*f510*/  STL [R1+0x34], R18 ;  /* 0x0000341201007387 */ /* 0x000fe40000100800 */
[----:B------:R-:W2:Y:S01]  /*f520*/  LDL R5, [R1+0xc3c] ;  /* 0x000c3c0001057983 */ /* 0x000ea20000100800 */
[----:B------:R-:W-:Y:S01]  /*f530*/  PRMT R14, RZ, 0x7610, R14 ;  /* 0x00007610ff0e7816 */ /* 0x000fe2000000000e */
[----:B------:R-:W-:Y:S01]  /*f540*/  @P1 IMAD.MOV.U32 R8, RZ, RZ, R3 ;  /* 0x000000ffff081224 */ /* 0x000fe200078e0003 */
[----:B------:R-:W-:-:S02]  /*f550*/  ISETP.GT.AND P0, PT, R2, 0x7e, PT ;  /* 0x0000007e0200780c */ /* 0x000fc40003f04270 */
[----:B------:R-:W-:Y:S02]  /*f560*/  PRMT R29, RZ, 0x7610, R29 ;  /* 0x00007610ff1d7816 */ /* 0x000fe4000000001d */
[----:B------:R-:W-:Y:S02]  /*f570*/  PRMT R23, RZ, 0x7610, R23 ;  /* 0x00007610ff177816 */ /* 0x000fe40000000017 */
[----:B------:R-:W-:Y:S01]  /*f580*/  PRMT R22, RZ, 0x7610, R22 ;  /* 0x00007610ff167816 */ /* 0x000fe20000000016 */
[----:B------:R0:W2:Y:S01]  /*f590*/  @P1 LDG.E.U16 R14, [R8.64] ;  /* 0x00000008080e1981 */ /* 0x0000a2000c1e1500 */
[----:B------:R-:W-:-:S03]  /*f5a0*/  PRMT R21, RZ, 0x7610, R21 ;  /* 0x00007610ff157816 */ /* 0x000fc60000000015 */
[----:B------:R-:W2:Y:S04]  /*f5b0*/  LDL R0, [R1+0xc78] ;  /* 0x000c780001007983 */ /* 0x000ea80000100800 */
[----:B------:R-:W2:Y:S01]  /*f5c0*/  LDL R3, [R1+0xc44] ;  /* 0x000c440001037983 */ /* 0x000ea20000100800 */
[----:B0-----:R-:W-:Y:S02]  /*f5d0*/  @P1 IMAD.MOV.U32 R9, RZ, RZ, R13 ;  /* 0x000000ffff091224 */ /* 0x001fe400078e000d */
[----:B----4-:R-:W-:-:S05]  /*f5e0*/  @P1 IMAD.MOV.U32 R8, RZ, RZ, R12 ;  /* 0x000000ffff081224 */ /* 0x010fca00078e000c */
[----:B------:R3:W4:Y:S01]  /*f5f0*/  @P1 LDG.E.U16 R29, [R8.64] ;  /* 0x00000008081d1981 */ /* 0x000722000c1e1500 */
[----:B------:R-:W-:Y:S01]  /*f600*/  ISETP.GT.AND P1, PT, R2, 0x7f, PT ;  /* 0x0000007f0200780c */ /* 0x000fe20003f24270 */
[----:B---3--:R-:W-:Y:S02]  /*f610*/  @P0 IMAD.MOV.U32 R8, RZ, RZ, R10 ;  /* 0x000000ffff080224 */ /* 0x008fe400078e000a */
[----:B--2---:R-:W-:-:S05]  /*f620*/  @P0 IMAD.MOV.U32 R9, RZ, RZ, R11 ;  /* 0x000000ffff090224 */ /* 0x004fca00078e000b */
[----:B------:R0:W2:Y:S02]  /*f630*/  @P0 LDG.E.U16 R23, [R8.64] ;  /* 0x0000000808170981 */ /* 0x0000a4000c1e1500 */
[----:B0-----:R-:W-:Y:S02]  /*f640*/  @P0 IMAD.MOV.U32 R8, RZ, RZ, R6 ;  /* 0x000000ffff080224 */ /* 0x001fe400078e0006 */
[----:B------:R-:W-:-:S05]  /*f650*/  @P0 IMAD.MOV.U32 R9, RZ, RZ, R7 ;  /* 0x000000ffff090224 */ /* 0x000fca00078e0007 */
[----:B------:R0:W3:Y:S02]  /*f660*/  @P0 LDG.E.U16 R22, [R8.64] ;  /* 0x0000000808160981 */ /* 0x0000e4000c1e1500 */
[----:B0-----:R-:W-:Y:S02]  /*f670*/  @P1 IMAD.MOV.U32 R8, RZ, RZ, R4 ;  /* 0x000000ffff081224 */ /* 0x001fe400078e0004 */
[----:B------:R-:W-:-:S05]  /*f680*/  @P1 IMAD.MOV.U32 R9, RZ, RZ, R5 ;  /* 0x000000ffff091224 */ /* 0x000fca00078e0005 */
[----:B------:R0:W3:Y:S04]  /*f690*/  @P1 LDG.E.U16 R21, [R8.64] ;  /* 0x0000000808151981 */ /* 0x0000e8000c1e1500 */
[----:B------:R-:W-:Y:S01]  /*f6a0*/  STL [R1+0x2c], R17 ;  /* 0x00002c1101007387 */ /* 0x000fe20000100800 */
[----:B0-----:R-:W-:Y:S02]  /*f6b0*/  @P1 IMAD.MOV.U32 R8, RZ, RZ, R0 ;  /* 0x000000ffff081224 */ /* 0x001fe400078e0000 */
[----:B------:R-:W-:Y:S01]  /*f6c0*/  @P1 IMAD.MOV.U32 R9, RZ, RZ, R3 ;  /* 0x000000ffff091224 */ /* 0x000fe200078e0003 */
[----:B------:R-:W-:-:S06]  /*f6d0*/  PRMT R20, RZ, 0x7610, R20 ;  /* 0x00007610ff147816 */ /* 0x000fcc0000000014 */
[----:B------:R0:W3:Y:S04]  /*f6e0*/  @P1 LDG.E.U16 R20, [R8.64] ;  /* 0x0000000808141981 */ /* 0x0000e8000c1e1500 */
[----:B------:R-:W1:Y:S01]  /*f6f0*/  S2R R28, SR_TID.X ;  /* 0x00000000001c7919 */ /* 0x000e620000002100 */
[----:B------:R-:W-:Y:S06]  /*f700*/  BAR.SYNC.DEFER_BLOCKING 0x0 ;  /* 0x0000000000007b1d */ /* 0x000fec0000010000 */
[----:B----4-:R-:W-:Y:S04]  /*f710*/  STL [R1+0x128c], R29 ;  /* 0x00128c1d01007387 */ /* 0x010fe80000100800 */
[----:B--2---:R-:W-:Y:S04]  /*f720*/  STL [R1+0x1308], R23 ;  /* 0x0013081701007387 */ /* 0x004fe80000100800 */
[----:B---3--:R-:W-:Y:S04]  /*f730*/  STL [R1+0x130c], R22 ;  /* 0x00130c1601007387 */ /* 0x008fe80000100800 */
[----:B------:R2:W-:Y:S01]  /*f740*/  STL [R1+0x1290], R21 ;  /* 0x0012901501007387 */ /* 0x0005e20000100800 */
[----:B------:R-:W3:Y:S03]  /*f750*/  LDL.LU R27, [R1+0x430] ;  /* 0x00043000011b7983 */ /* 0x000ee60000300800 */
[----:B--2---:R-:W2:Y:S01]  /*f760*/  LDL.LU R21, [R1+0x3a8] ;  /* 0x0003a80001157983 */ /* 0x004ea20000300800 */
[----:B------:R-:W4:Y:S02]  /*f770*/  LDL.LU R22, [R1+0x36c] ;  /* 0x00036c0001167983 */ /* 0x000f240000300800 */
[----:B------:R-:W2:Y:S02]  /*f780*/  LDL.LU R23, [R1+0x368] ;  /* 0x0003680001177983 */ /* 0x000ea40000300800 */
[----:B------:R-:W2:Y:S01]  /*f790*/  LDL.LU R29, [R1+0x324] ;  /* 0x00032400011d7983 */ /* 0x000ea20000300800 */
[----:B------:R-:W-:Y:S01]  /*f7a0*/  STL [R1+0x8], R15 ;  /* 0x0000080f01007387 */ /* 0x000fe20000100800 */
[----:B------:R-:W2:Y:S02]  /*f7b0*/  LDL.LU R0, [R1+0x320] ;  /* 0x0003200001007983 */ /* 0x000ea40000300800 */
[----:B------:R-:W2:Y:S02]  /*f7c0*/  LDL.LU R3, [R1+0x2e4] ;  /* 0x0002e40001037983 */ /* 0x000ea40000300800 */
[----:B------:R-:W2:Y:S01]  /*f7d0*/  LDL.LU R4, [R1+0x2e0] ;  /* 0x0002e00001047983 */ /* 0x000ea20000300800 */
[----:B------:R-:W2:Y:S01]  /*f7e0*/  LDL.LU R5, [R1+0x2a4] ;  /* 0x0002a40001057983 */ /* 0x000ea20000300800 */
[----:B------:R-:W2:Y:S02]  /*f7f0*/  LDL.LU R6, [R1+0x2a0] ;  /* 0x0002a00001067983 */ /* 0x000ea40000300800 */
[----:B------:R-:W2:Y:S02]  /*f800*/  LDL.LU R7, [R1+0x264] ;  /* 0x0002640001077983 */ /* 0x000ea40000300800 */
[----:B------:R0:W-:Y:S01]  /*f810*/  STL [R1+0x4], R14 ;  /* 0x0000040e01007387 */ /* 0x0001e20000100800 */
[----:B------:R-:W2:Y:S01]  /*f820*/  LDL.LU R10, [R1+0x260] ;  /* 0x00026000010a7983 */ /* 0x000ea20000300800 */
[----:B------:R-:W2:Y:S02]  /*f830*/  LDL.LU R11, [R1+0x224] ;  /* 0x00022400010b7983 */ /* 0x000ea40000300800 */
[----:B------:R-:W2:Y:S02]  /*f840*/  LDL.LU R12, [R1+0x220] ;  /* 0x00022000010c7983 */ /* 0x000ea40000300800 */
[----:B------:R-:W2:Y:S01]  /*f850*/  LDL.LU R13, [R1+0x1e4] ;  /* 0x0001e400010d7983 */ /* 0x000ea20000300800 */
[----:B0-----:R-:W2:Y:S01]  /*f860*/  LDL.LU R14, [R1+0x1e0] ;  /* 0x0001e000010e7983 */ /* 0x001ea20000300800 */
[----:B------:R-:W2:Y:S02]  /*f870*/  LDL.LU R15, [R1+0x1a4] ;  /* 0x0001a400010f7983 */ /* 0x000ea40000300800 */
[----:B------:R-:W2:Y:S02]  /*f880*/  LDL.LU R16, [R1+0x1a0] ;  /* 0x0001a00001107983 */ /* 0x000ea40000300800 */
[----:B------:R-:W2:Y:S01]  /*f890*/  LDL.LU R17, [R1+0x100] ;  /* 0x0001000001117983 */ /* 0x000ea20000300800 */
[----:B------:R-:W2:Y:S01]  /*f8a0*/  LDL.LU R18, [R1+0xfc] ;  /* 0x0000fc0001127983 */ /* 0x000ea20000300800 */
[----:B------:R-:W2:Y:S02]  /*f8b0*/  LDL.LU R19, [R1+0xcc] ;  /* 0x0000cc0001137983 */ /* 0x000ea40000300800 */
[----:B------:R-:W2:Y:S02]  /*f8c0*/  LDL.LU R24, [R1+0xc8] ;  /* 0x0000c80001187983 */ /* 0x000ea40000300800 */
[----:B------:R-:W2:Y:S01]  /*f8d0*/  LDL.LU R25, [R1+0x9c] ;  /* 0x00009c0001197983 */ /* 0x000ea20000300800 */
[----:B------:R-:W2:Y:S01]  /*f8e0*/  LDL.LU R26, [R1+0x98] ;  /* 0x00009800011a7983 */ /* 0x000ea20000300800 */
[----:B-1----:R-:W-:Y:S01]  /*f8f0*/  LOP3.LUT R28, R28, 0x7f, RZ, 0xc0, !PT ;  /* 0x0000007f1c1c7812 */ /* 0x002fe200078ec0ff */
[----:B------:R-:W4:Y:S02]  /*f900*/  LDL.LU R8, [R1+0x3ec] ;  /* 0x0003ec0001087983 */ /* 0x000f240000300800 */
[----:B------:R-:W4:Y:S01]  /*f910*/  LDL.LU R9, [R1+0x3ac] ;  /* 0x0003ac0001097983 */ /* 0x000f220000300800 */
[----:B------:R-:W-:-:S02]  /*f920*/  ISETP.GE.AND P0, PT, R28, R2, PT ;  /* 0x000000021c00720c */ /* 0x000fc40003f06270 */
[----:B------:R-:W0:Y:S04]  /*f930*/  S2R R28, SR_TID.X ;  /* 0x00000000001c7919 */ /* 0x000e280000002100 */
[----:B------:R1:W-:Y:S04]  /*f940*/  STL [R1+0x1294], R20 ;  /* 0x0012941401007387 */ /* 0x0003e80000100800 */
[----:B-1----:R-:W4:Y:S01]  /*f950*/  LDL.LU R20, [R1+0x3f0] ;  /* 0x0003f00001147983 */ /* 0x002f220000300800 */
[----:B------:R-:W4:Y:S01]  /*f960*/  LDL.LU R2, [R1+0x42c] ;  /* 0x00042c0001027983 */ /* 0x000f220000300800 */
[----:B0-----:R-:W-:-:S05]  /*f970*/  LOP3.LUT R28, R28, 0x7f, RZ, 0xc0, !PT ;  /* 0x0000007f1c1c7812 */ /* 0x001fca00078ec0ff */
[----:B------:R-:W-:-:S05]  /*f980*/  IMAD.SHL.U32 R28, R28, 0x2, RZ ;  /* 0x000000021c1c7824 */ /* 0x000fca00078e00ff */
[----:B---3--:R0:W-:Y:S04]  /*f990*/  STS.U16 [R28], R27 ;  /* 0x0000001b1c007388 */ /* 0x0081e80000000400 */
[----:B0-----:R-:W3:Y:S04]  /*f9a0*/  LDL.LU R27, [R1+0x137c] ;  /* 0x00137c00011b7983 */ /* 0x001ee80000300800 */
[----:B--2---:R0:W-:Y:S04]  /*f9b0*/  STS.U16 [R28+0xd100], R26 ;  /* 0x00d1001a1c007388 */ /* 0x0041e80000000400 */
[----:B0-----:R-:W2:Y:S04]  /*f9c0*/  LDL.LU R26, [R1+0x428] ;  /* 0x00042800011a7983 */ /* 0x001ea80000300800 */
[----:B--2---:R0:W-:Y:S04]  /*f9d0*/  STL [R1+0x1370], R26 ;  /* 0x0013701a01007387 */ /* 0x0041e80000100800 */
[----:B0-----:R-:W2:Y:S04]  /*f9e0*/  LDL.LU R26, [R1+0x60] ;  /* 0x00006000011a7983 */ /* 0x001ea80000300800 */
[----:B--2---:R0:W-:Y:S04]  /*f9f0*/  STL [R1+0x1374], R26 ;  /* 0x0013741a01007387 */ /* 0x0041e80000100800 */
[----:B0-----:R-:W2:Y:S04]  /*fa00*/  LDL.LU R26, [R1+0x68] ;  /* 0x00006800011a7983 */ /* 0x001ea80000300800 */
[----:B----4-:R-:W-:Y:S04]  /*fa10*/  STS.U16 [R28+0x100], R2 ;  /* 0x000100021c007388 */ /* 0x010fe80000000400 */
[----:B------:R-:W-:Y:S04]  /*fa20*/  STS.U16 [R28+0x1000], R20 ;  /* 0x001000141c007388 */ /* 0x000fe80000000400 */
        /* <DEDUP_REMOVED lines=11> */
[----:B--2---:R0:W-:Y:S04]  /*fae0*/  STL [R1+0x1378], R26 ;  /* 0x0013781a01007387 */ /* 0x0041e80000100800 */
[----:B0-----:R-:W2:Y:S01]  /*faf0*/  LDL.LU R26, [R1+0x70] ;  /* 0x00007000011a7983 */ /* 0x001ea20000300800 */
[----:B------:R-:W4:Y:S02]  /*fb00*/  LDL.LU R2, [R1+0x3e8] ;  /* 0x0003e80001027983 */ /* 0x000f240000300800 */
[----:B------:R-:W4:Y:S02]  /*fb10*/  LDL.LU R20, [R1+0x3e4] ;  /* 0x0003e40001147983 */ /* 0x000f240000300800 */
[----:B------:R-:W4:Y:S01]  /*fb20*/  LDL.LU R8, [R1+0x3a4] ;  /* 0x0003a40001087983 */ /* 0x000f220000300800 */
[----:B------:R-:W4:Y:S01]  /*fb30*/  LDL.LU R9, [R1+0x3a0] ;  /* 0x0003a00001097983 */ /* 0x000f220000300800 */
[----:B------:R-:W4:Y:S02]  /*fb40*/  LDL.LU R21, [R1+0x364] ;  /* 0x0003640001157983 */ /* 0x000f240000300800 */
[----:B------:R-:W4:Y:S02]  /*fb50*/  LDL.LU R22, [R1+0x360] ;  /* 0x0003600001167983 */ /* 0x000f240000300800 */
[----:B------:R-:W4:Y:S01]  /*fb60*/  LDL.LU R23, [R1+0x31c] ;  /* 0x00031c0001177983 */ /* 0x000f220000300800 */
[----:B------:R-:W4:Y:S01]  /*fb70*/  LDL.LU R29, [R1+0x318] ;  /* 0x00031800011d7983 */ /* 0x000f220000300800 */
[----:B------:R-:W4:Y:S02]  /*fb80*/  LDL.LU R3, [R1+0x2dc] ;  /* 0x0002dc0001037983 */ /* 0x000f240000300800 */
[----:B------:R-:W4:Y:S02]  /*fb90*/  LDL.LU R4, [R1+0x2d8] ;  /* 0x0002d80001047983 */ /* 0x000f240000300800 */
[----:B------:R-:W4:Y:S01]  /*fba0*/  LDL.LU R5, [R1+0x29c] ;  /* 0x00029c0001057983 */ /* 0x000f220000300800 */
[----:B------:R-:W4:Y:S04]  /*fbb0*/  LDL.LU R6, [R1+0x298] ;  /* 0x0002980001067983 */ /* 0x000f280000300800 */
[----:B------:R0:W-:Y:S01]  /*fbc0*/  STS.U16 [R28+0x7100], R10 ;  /* 0x0071000a1c007388 */ /* 0x0001e20000000400 */
[----:B------:R-:W4:Y:S03]  /*fbd0*/  LDL.LU R7, [R1+0x25c] ;  /* 0x00025c0001077983 */ /* 0x000f260000300800 */
[----:B------:R1:W-:Y:S04]  /*fbe0*/  STS.U16 [R28+0x8000], R11 ;  /* 0x0080000b1c007388 */ /* 0x0003e80000000400 */
[----:B------:R1:W-:Y:S04]  /*fbf0*/  STS.U16 [R28+0x8100], R12 ;  /* 0x0081000c1c007388 */ /* 0x0003e80000000400 */
[----:B------:R3:W-:Y:S04]  /*fc00*/  STS.U16 [R28+0x9000], R13 ;  /* 0x0090000d1c007388 */ /* 0x0007e80000000400 */
[----:B------:R3:W-:Y:S04]  /*fc10*/  STS.U16 [R28+0x9100], R14 ;  /* 0x0091000e1c007388 */ /* 0x0007e80000000400 */
[----:B------:R3:W-:Y:S04]  /*fc20*/  STS.U16 [R28+0xa000], R15 ;  /* 0x00a0000f1c007388 */ /* 0x0007e80000000400 */
[----:B0-----:R-:W4:Y:S01]  /*fc30*/  LDL.LU R10, [R1+0x258] ;  /* 0x00025800010a7983 */ /* 0x001f220000300800 */
[----:B-1----:R-:W4:Y:S02]  /*fc40*/  LDL.LU R11, [R1+0x21c] ;  /* 0x00021c00010b7983 */ /* 0x002f240000300800 */
[----:B------:R-:W4:Y:S01]  /*fc50*/  LDL.LU R12, [R1+0x218] ;  /* 0x00021800010c7983 */ /* 0x000f220000300800 */
[----:B---3--:R-:W3:Y:S01]  /*fc60*/  LDL.LU R13, [R1+0x1dc] ;  /* 0x0001dc00010d7983 */ /* 0x008ee20000300800 */
[----:B------:R-:W3:Y:S03]  /*fc70*/  LDL.LU R14, [R1+0x1d8] ;  /* 0x0001d800010e7983 */ /* 0x000ee60000300800 */
[----:B------:R0:W-:Y:S01]  /*fc80*/  STS.U16 [R28+0xa100], R16 ;  /* 0x00a100101c007388 */ /* 0x0001e20000000400 */
[----:B------:R-:W3:Y:S03]  /*fc90*/  LDL.LU R15, [R1+0x19c] ;  /* 0x00019c00010f7983 */ /* 0x000ee60000300800 */
[----:B------:R1:W-:Y:S04]  /*fca0*/  STS.U16 [R28+0xb000], R17 ;  /* 0x00b000111c007388 */ /* 0x0003e80000000400 */
[----:B------:R1:W-:Y:S04]  /*fcb0*/  STS.U16 [R28+0xb100], R18 ;  /* 0x00b100121c007388 */ /* 0x0003e80000000400 */
[----:B------:R1:W-:Y:S04]  /*fcc0*/  STS.U16 [R28+0xc000], R19 ;  /* 0x00c000131c007388 */ /* 0x0003e80000000400 */
[----:B------:R1:W-:Y:S04]  /*fcd0*/  STS.U16 [R28+0xc100], R24 ;  /* 0x00c100181c007388 */ /* 0x0003e80000000400 */
[----:B------:R1:W-:Y:S04]  /*fce0*/  STS.U16 [R28+0xd000], R25 ;  /* 0x00d000191c007388 */ /* 0x0003e80000000400 */
[----:B0-----:R-:W3:Y:S01]  /*fcf0*/  LDL.LU R16, [R1+0x198] ;  /* 0x0001980001107983 */ /* 0x001ee20000300800 */
[----:B-1----:R-:W3:Y:S02]  /*fd00*/  LDL.LU R17, [R1+0xf8] ;  /* 0x0000f80001117983 */ /* 0x002ee40000300800 */
[----:B------:R-:W3:Y:S01]  /*fd10*/  LDL.LU R18, [R1+0xf4] ;  /* 0x0000f40001127983 */ /* 0x000ee20000300800 */
[----:B------:R-:W3:Y:S01]  /*fd20*/  LDL.LU R19, [R1+0xc4] ;  /* 0x0000c40001137983 */ /* 0x000ee20000300800 */
[----:B------:R-:W3:Y:S03]  /*fd30*/  LDL.LU R24, [R1+0xc0] ;  /* 0x0000c00001187983 */ /* 0x000ee60000300800 */
[----:B------:R0:W-:Y:S01]  /*fd40*/  STS.U16 [R28+0xe000], R27 ;  /* 0x00e0001b1c007388 */ /* 0x0001e20000000400 */
[----:B------:R-:W3:Y:S03]  /*fd50*/  LDL.LU R25, [R1+0x94] ;  /* 0x0000940001197983 */ /* 0x000ee60000300800 */
[----:B0-----:R-:W3:Y:S04]  /*fd60*/  LDL.LU R27, [R1+0x90] ;  /* 0x00009000011b7983 */ /* 0x001ee80000300800 */
[----:B--2---:R0:W-:Y:S04]  /*fd70*/  STS.U16 [R28+0xe100], R26 ;  /* 0x00e1001a1c007388 */ /* 0x0041e80000000400 */
[----:B0-----:R-:W2:Y:S04]  /*fd80*/  LDL.LU R26, [R1+0x1378] ;  /* 0x00137800011a7983 */ /* 0x001ea80000300800 */
[----:B--2---:R0:W-:Y:S04]  /*fd90*/  STS.U16 [R28+0xf000], R26 ;  /* 0x00f0001a1c007388 */ /* 0x0041e80000000400 */
[----:B0-----:R-:W2:Y:S04]  /*fda0*/  LDL.LU R26, [R1+0x1374] ;  /* 0x00137400011a7983 */ /* 0x001ea80000300800 */
[----:B------:R0:W-:Y:S02]  /*fdb0*/  STS.U16 [R28+0x4100], R0 ;  /* 0x004100001c007388 */ /* 0x0001e40000000400 */
[----:B0-----:R-:W-:-:S02]  /*fdc0*/  LOP3.LUT R0, R28, 0x10, RZ, 0x3c, !PT ;  /* 0x000000101c007812 */ /* 0x001fc400078e3cff */
[----:B--2---:R0:W-:Y:S04]  /*fdd0*/  STS.U16 [R28+0xf100], R26 ;  /* 0x00f1001a1c007388 */ /* 0x0041e80000000400 */
[----:B0-----:R-:W2:Y:S01]  /*fde0*/  LDL.LU R26, [R1+0x1370] ;  /* 0x00137000011a7983 */ /* 0x001ea20000300800 */
[----:B------:R-:W3:Y:S03]  /*fdf0*/  LDL.LU R28, [R1+0x424] ;  /* 0x00042400011c7983 */ /* 0x000ee60000300800 */
[----:B--2---:R0:W-:Y:S01]  /*fe00*/  STS.U16 [R0+0x200], R26 ;  /* 0x0002001a00007388 */ /* 0x0041e20000000400 */
[----:B---3--:R-:W-:Y:S02]  /*fe10*/  STS.U16 [R0+0x300], R28 ;  /* 0x0003001c00007388 */ /* 0x008fe40000000400 */
[----:B----4-:R-:W-:Y:S02]  /*fe20*/  STS.U16 [R0+0x1200], R2 ;  /* 0x0012000200007388 */ /* 0x010fe40000000400 */
[----:B------:R-:W-:Y:S01]  /*fe30*/  STS.U16 [R0+0x1300], R20 ;  /* 0x0013001400007388 */ /* 0x000fe20000000400 */
[----:B------:R-:W-:Y:S01]  /*fe40*/  STS.U16 [R0+0x2200], R8 ;  /* 0x0022000800007388 */ /* 0x000fe20000000400 */
[----:B------:R-:W-:Y:S02]  /*fe50*/  STS.U16 [R0+0x2300], R9 ;  /* 0x0023000900007388 */ /* 0x000fe40000000400 */
[----:B------:R-:W-:Y:S02]  /*fe60*/  STS.U16 [R0+0x3200], R21 ;  /* 0x0032001500007388 */ /* 0x000fe40000000400 */
        /* <DEDUP_REMOVED lines=15> */
[----:B------:R-:W-:Y:S01]  /*ff60*/  STS.U16 [R0+0xb200], R17 ;  /* 0x00b2001100007388 */ /* 0x000fe20000000400 */
[----:B0-----:R-:W2:Y:S01]  /*ff70*/  LDL.LU R26, [R1+0x136c] ;  /* 0x00136c00011a7983 */ /* 0x001ea20000300800 */
[----:B------:R0:W-:Y:S03]  /*ff80*/  STS.U16 [R0+0xb300], R18 ;  /* 0x00b3001200007388 */ /* 0x0001e60000000400 */
[----:B0-----:R-:W3:Y:S04]  /*ff90*/  LDL.LU R18, [R1+0x18] ;  /* 0x0000180001127983 */ /* 0x001ee80000300800 */
[----:B---3--:R0:W-:Y:S04]  /*ffa0*/  STL [R1+0x1364], R18 ;  /* 0x0013641201007387 */ /* 0x0081e80000100800 */
[----:B0-----:R-:W3:Y:S01]  /*ffb0*/  LDL.LU R18, [R1+0x20] ;  /* 0x0000200001127983 */ /* 0x001ee20000300800 */
[----:B------:R-:W-:Y:S03]  /*ffc0*/  STS.U16 [R0+0xc200], R19 ;  /* 0x00c2001300007388 */ /* 0x000fe60000000400 */
[----:B------:R-:W0:Y:S04]  /*ffd0*/  S2R R28, SR_TID.X ;  /* 0x00000000001c7919 */ /* 0x000e280000002100 */
[----:B---3--:R1:W-:Y:S04]  /*ffe0*/  STL [R1+0x1368], R18 ;  /* 0x0013681201007387 */ /* 0x0083e80000100800 */
[----:B-1----:R-:W3:Y:S01]  /*fff0*/  LDL.LU R18, [R1+0x28] ;  /* 0x0000280001127983 */ /* 0x002ee20000300800 */
[----:B------:R-:W4:Y:S02]  /*10000*/  LDL.LU R19, [R1+0x420] ;  /* 0x0004200001137983 */ /* 0x000f240000300800 */
[----:B------:R1:W-:Y:S02]  /*10010*/  STS.U16 [R0+0xc300], R24 ;  /* 0x00c3001800007388 */ /* 0x0003e40000000400 */
[----:B------:R1:W-:Y:S01]  /*10020*/  STS.U16 [R0+0xd200], R25 ;  /* 0x00d2001900007388 */ /* 0x0003e20000000400 */
[----:B------:R1:W-:Y:S01]  /*10030*/  STS.U16 [R0+0xd300], R27 ;  /* 0x00d3001b00007388 */ /* 0x0003e20000000400 */
[----:B0-----:R-:W-:Y:S01]  /*10040*/  LOP3.LUT R28, R28, 0x7f, RZ, 0xc0, !PT ;  /* 0x0000007f1c1c7812 */ /* 0x001fe200078ec0ff */
[----:B--2---:R0:W-:Y:S04]  /*10050*/  STS.U16 [R0+0xe200], R26 ;  /* 0x00e2001a00007388 */ /* 0x0041e80000000400 */
[----:B------:R-:W-:-:S05]  /*10060*/  IMAD.SHL.U32 R28, R28, 0x2, RZ ;  /* 0x000000021c1c7824 */ /* 0x000fca00078e00ff */
[C---:B------:R-:W-:Y:S01]  /*10070*/  LOP3.LUT R14, R28.reuse, 0x20, RZ, 0x3c, !PT ;  /* 0x000000201c0e7812 */ /* 0x040fe200078e3cff */
[----:B----4-:R2:W-:Y:S01]  /*10080*/  STL [R1+0x1360], R19 ;  /* 0x0013601301007387 */ /* 0x0105e20000100800 */
[----:B-1----:R-:W4:Y:S02]  /*10090*/  LDL.LU R24, [R1+0x41c] ;  /* 0x00041c0001187983 */ /* 0x002f240000300800 */
        /* <DEDUP_REMOVED lines=10> */
[----:B0-----:R-:W4:Y:S01]  /*10140*/  LDL.LU R0, [R1+0x28c] ;  /* 0x00028c0001007983 */ /* 0x001f220000300800 */
        /* <DEDUP_REMOVED lines=8> */
[----:B------:R-:W4:Y:S01]  /*101d0*/  LDL.LU R13, [R1+0xf0] ;  /* 0x0000f000010d7983 */ /* 0x000f220000300800 */
[----:B--2---:R-:W-:Y:S01]  /*101e0*/  LOP3.LUT R19, R28, 0x10, RZ, 0x3c, !PT ;  /* 0x000000101c137812 */ /* 0x004fe200078e3cff */
[----:B------:R-:W3:Y:S01]  /*101f0*/  LDL.LU R15, [R1+0xe8] ;  /* 0x0000e800010f7983 */ /* 0x000ee20000300800 */
[----:B------:R-:W3:Y:S01]  /*10200*/  LDL.LU R16, [R1+0xbc] ;  /* 0x0000bc0001107983 */ /* 0x000ee20000300800 */
[----:B------:R-:W3:Y:S02]  /*10210*/  LDL.LU R17, [R1+0xb8] ;  /* 0x0000b80001117983 */ /* 0x000ee40000300800 */
[----:B------:R-:W3:Y:S02]  /*10220*/  LDL.LU R26, [R1+0x8c] ;  /* 0x00008c00011a7983 */ /* 0x000ee40000300800 */
[----:B------:R-:W3:Y:S02]  /*10230*/  LDL.LU R28, [R1+0x39c] ;  /* 0x00039c00011c7983 */ /* 0x000ee40000300800 */
[----:B---3--:R0:W-:Y:S04]  /*10240*/  STS.U16 [R19+0xe300], R18 ;  /* 0x00e3001213007388 */ /* 0x0081e80000000400 */
[----:B0-----:R-:W3:Y:S04]  /*10250*/  LDL.LU R18, [R1+0x1368] ;  /* 0x0013680001127983 */ /* 0x001ee80000300800 */
[----:B---3--:R0:W-:Y:S04]  /*10260*/  STS.U16 [R19+0xf200], R18 ;  /* 0x00f2001213007388 */ /* 0x0081e80000000400 */
[----:B0-----:R-:W3:Y:S04]  /*10270*/  LDL.LU R18, [R1+0x1364] ;  /* 0x0013640001127983 */ /* 0x001ee80000300800 */
[----:B---3--:R0:W-:Y:S04]  /*10280*/  STS.U16 [R19+0xf300], R18 ;  /* 0x00f3001213007388 */ /* 0x0081e80000000400 */
[----:B0-----:R-:W3:Y:S01]  /*10290*/  LDL.LU R19, [R1+0x1360] ;  /* 0x0013600001137983 */ /* 0x001ee20000300800 */
[----:B------:R-:W3:Y:S03]  /*102a0*/  LDL.LU R18, [R1+0x135c] ;  /* 0x00135c0001127983 */ /* 0x000ee60000300800 */
[----:B---3--:R0:W-:Y:S01]  /*102b0*/  STS.U16 [R14+0x400], R19 ;  /* 0x000400130e007388 */ /* 0x0081e20000000400 */
[----:B----4-:R1:W-:Y:S02]  /*102c0*/  STS.U16 [R14+0x500], R24 ;  /* 0x000500180e007388 */ /* 0x0103e40000000400 */
[----:B------:R3:W-:Y:S02]  /*102d0*/  STS.U16 [R14+0x1400], R25 ;  /* 0x001400190e007388 */ /* 0x0007e40000000400 */
[----:B------:R4:W-:Y:S01]  /*102e0*/  STS.U16 [R14+0x1500], R27 ;  /* 0x0015001b0e007388 */ /* 0x0009e20000000400 */
[----:B0-----:R-:W2:Y:S01]  /*102f0*/  LDL.LU R19, [R1+0x1358] ;  /* 0x0013580001137983 */ /* 0x001ea20000300800 */
[----:B-1----:R-:W2:Y:S02]  /*10300*/  LDL.LU R24, [R1+0x1354] ;  /* 0x0013540001187983 */ /* 0x002ea40000300800 */
[----:B---3--:R-:W3:Y:S02]  /*10310*/  LDL.LU R25, [R1+0x1350] ;  /* 0x0013500001197983 */ /* 0x008ee40000300800 */
[----:B----4-:R-:W4:Y:S01]  /*10320*/  LDL.LU R27, [R1+0x134c] ;  /* 0x00134c00011b7983 */ /* 0x010f220000300800 */
[----:B------:R0:W-:Y:S04]  /*10330*/  STS.U16 [R14+0x2400], R28 ;  /* 0x0024001c0e007388 */ /* 0x0001e80000000400 */
[----:B0-----:R-:W0:Y:S01]  /*10340*/  S2R R28, SR_TID.X ;  /* 0x00000000001c7919 */ /* 0x001e220000002100 */
        /* <DEDUP_REMOVED lines=18> */
[----:B------:R1:W-:Y:S01]  /*10470*/  STS.U16 [R14+0xb500], R15 ;  /* 0x00b5000f0e007388 */ /* 0x0003e20000000400 */
[----:B0-----:R-:W-:Y:S01]  /*10480*/  LOP3.LUT R28, R28, 0x7f, RZ, 0xc0, !PT ;  /* 0x0000007f1c1c7812 */ /* 0x001fe200078ec0ff */
[----:B------:R0:W-:Y:S01]  /*10490*/  STS.U16 [R14+0xc400], R16 ;  /* 0x00c400100e007388 */ /* 0x0001e20000000400 */
[----:B------:R0:W-:Y:S03]  /*104a0*/  STS.U16 [R14+0xc500], R17 ;  /* 0x00c500110e007388 */ /* 0x0001e60000000400 */
[----:B------:R-:W-:Y:S01]  /*104b0*/  IMAD.SHL.U32 R28, R28, 0x2, RZ ;  /* 0x000000021c1c7824 */ /* 0x000fe200078e00ff */
[----:B-1----:R-:W2:Y:S04]  /*104c0*/  LDL.LU R15, [R1+0x418] ;  /* 0x00041800010f7983 */ /* 0x002ea80000300800 */
[----:B------:R1:W-:Y:S04]  /*104d0*/  STS.U16 [R14+0xd400], R26 ;  /* 0x00d4001a0e007388 */ /* 0x0003e80000000400 */
[----:B0-----:R-:W2:Y:S01]  /*104e0*/  LDL.LU R16, [R1+0x410] ;  /* 0x0004100001107983 */ /* 0x001ea20000300800 */
[----:B------:R-:W2:Y:S03]  /*104f0*/  LDL.LU R17, [R1+0x3d8] ;  /* 0x0003d80001117983 */ /* 0x000ea60000300800 */
[----:B-1----:R-:W2:Y:S04]  /*10500*/  LDL.LU R26, [R1+0x3d0] ;  /* 0x0003d000011a7983 */ /* 0x002ea80000300800 */
[----:B----4-:R0:W-:Y:S02]  /*10510*/  STS.U16 [R14+0xd500], R27 ;  /* 0x00d5001b0e007388 */ /* 0x0101e40000000400 */
[----:B0-----:R-:W-:-:S02]  /*10520*/  LOP3.LUT R27, R28, 0x30, RZ, 0x3c, !PT ;  /* 0x000000301c1b7812 */ /* 0x001fc400078e3cff */
        /* <DEDUP_REMOVED lines=17> */
[----:B---3--:R-:W-:Y:S01]  /*10640*/  STS.U16 [R14+0xe400], R25 ;  /* 0x00e400190e007388 */ /* 0x008fe20000000400 */
[----:B------:R-:W3:Y:S02]  /*10650*/  LDL.LU R12, [R1+0xe0] ;  /* 0x0000e000010c7983 */ /* 0x000ee40000300800 */
[----:B--2---:R0:W-:Y:S01]  /*10660*/  STS.U16 [R14+0xe500], R24 ;  /* 0x00e500180e007388 */ /* 0x0041e20000000400 */
[----:B------:R-:W2:Y:S04]  /*10670*/  LDL.LU R13, [R1+0xb4] ;  /* 0x0000b400010d7983 */ /* 0x000ea80000300800 */
[----:B------:R-:W-:Y:S01]  /*10680*/  STS.U16 [R14+0xf400], R19 ;  /* 0x00f400130e007388 */ /* 0x000fe20000000400 */
[----:B------:R-:W-:Y:S03]  /*10690*/  STS.U16 [R14+0xf500], R18 ;  /* 0x00f500120e007388 */ /* 0x000fe60000000400 */
[----:B0-----:R-:W2:Y:S01]  /*106a0*/  LDL.LU R24, [R1+0xb0] ;  /* 0x0000b00001187983 */ /* 0x001ea20000300800 */
[----:B------:R-:W2:Y:S02]  /*106b0*/  LDL.LU R25, [R1+0x84] ;  /* 0x0000840001197983 */ /* 0x000ea40000300800 */
[----:B------:R0:W-:Y:S02]  /*106c0*/  STL [R1+0x1310], R19 ;  /* 0x0013101301007387 */ /* 0x0001e40000100800 */
[----:B0-----:R-:W2:Y:S01]  /*106d0*/  LDL.LU R19, [R1+0x34c] ;  /* 0x00034c0001137983 */ /* 0x001ea20000300800 */
[----:B------:R-:W2:Y:S02]  /*106e0*/  LDL.LU R14, [R1+0x1348] ;  /* 0x00134800010e7983 */ /* 0x000ea40000300800 */
[----:B------:R0:W-:Y:S02]  /*106f0*/  STL [R1+0x1314], R18 ;  /* 0x0013141201007387 */ /* 0x0001e40000100800 */
[----:B0-----:R-:W2:Y:S04]  /*10700*/  LDL.LU R18, [R1+0x38c] ;  /* 0x00038c0001127983 */ /* 0x001ea80000300800 */
[----:B------:R0:W-:Y:S01]  /*10710*/  STS.U16 [R27+0x600], R15 ;  /* 0x0006000f1b007388 */ /* 0x0001e20000000400 */
[----:B------:R1:W-:Y:S02]  /*10720*/  STS.U16 [R27+0x700], R16 ;  /* 0x000700101b007388 */ /* 0x0003e40000000400 */
[----:B------:R1:W-:Y:S02]  /*10730*/  STS.U16 [R27+0x1600], R17 ;  /* 0x001600111b007388 */ /* 0x0003e40000000400 */
[----:B------:R1:W-:Y:S01]  /*10740*/  STS.U16 [R27+0x1700], R26 ;  /* 0x0017001a1b007388 */ /* 0x0003e20000000400 */
[----:B0-----:R-:W3:Y:S01]  /*10750*/  LDL.LU R15, [R1+0x1344] ;  /* 0x00134400010f7983 */ /* 0x001ee20000300800 */
[----:B-1----:R-:W3:Y:S02]  /*10760*/  LDL.LU R16, [R1+0x1340] ;  /* 0x0013400001107983 */ /* 0x002ee40000300800 */
[----:B------:R-:W3:Y:S02]  /*10770*/  LDL.LU R17, [R1+0x133c] ;  /* 0x00133c0001117983 */ /* 0x000ee40000300800 */
[----:B------:R-:W3:Y:S01]  /*10780*/  LDL.LU R26, [R1+0x1338] ;  /* 0x00133800011a7983 */ /* 0x000ee20000300800 */
[----:B----4-:R-:W-:Y:S04]  /*10790*/  STS.U16 [R27+0x2600], R28 ;  /* 0x0026001c1b007388 */ /* 0x010fe80000000400 */
[----:B--2---:R-:W-:Y:S01]  /*107a0*/  STS.U16 [R27+0x2700], R18 ;  /* 0x002700121b007388 */ /* 0x004fe20000000400 */
        /* <DEDUP_REMOVED lines=14> */
[----:B------:R0:W-:Y:S02]  /*10890*/  STS.U16 [R27+0xa600], R7 ;  /* 0x00a600071b007388 */ /* 0x0001e40000000400 */
[----:B0-----:R-:W2:Y:S04]  /*108a0*/  LDL.LU R7, [R1+0x3c4] ;  /* 0x0003c40001077983 */ /* 0x001ea80000300800 */
[----:B--2---:R0:W-:Y:S04]  /*108b0*/  STL [R1+0x132c], R7 ;  /* 0x00132c0701007387 */ /* 0x0041e80000100800 */
[----:B0-----:R-:W2:Y:S04]  /*108c0*/  LDL.LU R7, [R1+0x3c8] ;  /* 0x0003c80001077983 */ /* 0x001ea80000300800 */
[----:B--2---:R0:W-:Y:S04]  /*108d0*/  STL [R1+0x1330], R7 ;  /* 0x0013300701007387 */ /* 0x0041e80000100800 */
[----:B0-----:R-:W2:Y:S04]  /*108e0*/  LDL.LU R7, [R1+0x404] ;  /* 0x0004040001077983 */ /* 0x001ea80000300800 */
[----:B------:R-:W0:Y:S04]  /*108f0*/  S2R R28, SR_TID.X ;  /* 0x00000000001c7919 */ /* 0x000e280000002100 */
[----:B------:R-:W-:Y:S01]  /*10900*/  STS.U16 [R27+0xa700], R10 ;  /* 0x00a7000a1b007388 */ /* 0x000fe20000000400 */
[----:B------:R-:W-:Y:S02]  /*10910*/  STS.U16 [R27+0xb600], R11 ;  /* 0x00b6000b1b007388 */ /* 0x000fe40000000400 */
[----:B---3--:R-:W-:Y:S02]  /*10920*/  STS.U16 [R27+0xb700], R12 ;  /* 0x00b7000c1b007388 */ /* 0x008fe40000000400 */
[----:B------:R-:W-:Y:S01]  /*10930*/  STS.U16 [R27+0xc600], R13 ;  /* 0x00c6000d1b007388 */ /* 0x000fe20000000400 */
[----:B------:R-:W-:Y:S01]  /*10940*/  STS.U16 [R27+0xc700], R24 ;  /* 0x00c700181b007388 */ /* 0x000fe20000000400 */
[----:B------:R-:W-:Y:S03]  /*10950*/  STS.U16 [R27+0xd600], R25 ;  /* 0x00d600191b007388 */ /* 0x000fe60000000400 */
[----:B--2---:R1:W-:Y:S04]  /*10960*/  STL [R1+0x1334], R7 ;  /* 0x0013340701007387 */ /* 0x0043e80000100800 */
[----:B-1----:R-:W2:Y:S01]  /*10970*/  LDL.LU R7, [R1+0x408] ;  /* 0x0004080001077983 */ /* 0x002ea20000300800 */
[----:B------:R-:W3:Y:S02]  /*10980*/  LDL.LU R10, [R1+0x384] ;  /* 0x00038400010a7983 */ /* 0x000ee40000300800 */
[----:B------:R-:W4:Y:S02]  /*10990*/  LDL.LU R11, [R1+0x380] ;  /* 0x00038000010b7983 */ /* 0x000f240000300800 */
[----:B------:R-:W3:Y:S01]  /*109a0*/  LDL.LU R12, [R1+0x33c] ;  /* 0x00033c00010c7983 */ /* 0x000ee20000300800 */
[----:B------:R-:W3:Y:S01]  /*109b0*/  LDL.LU R25, [R1+0x338] ;  /* 0x0003380001197983 */ /* 0x000ee20000300800 */
[----:B------:R-:W3:Y:S02]  /*109c0*/  LDL.LU R18, [R1+0x2b4] ;  /* 0x0002b40001127983 */ /* 0x000ee40000300800 */
[----:B------:R-:W3:Y:S02]  /*109d0*/  LDL.LU R19, [R1+0x2b0] ;  /* 0x0002b00001137983 */ /* 0x000ee40000300800 */
[----:B------:R-:W3:Y:S01]  /*109e0*/  LDL.LU R2, [R1+0x274] ;  /* 0x0002740001027983 */ /* 0x000ee20000300800 */
[----:B------:R-:W3:Y:S01]  /*109f0*/  LDL.LU R20, [R1+0x270] ;  /* 0x0002700001147983 */ /* 0x000ee20000300800 */
[----:B0-----:R-:W-:Y:S01]  /*10a00*/  LOP3.LUT R28, R28, 0x7f, RZ, 0xc0, !PT ;  /* 0x0000007f1c1c7812 */ /* 0x001fe200078ec0ff */
[----:B------:R-:W3:Y:S02]  /*10a10*/  LDL.LU R8, [R1+0x234] ;  /* 0x0002340001087983 */ /* 0x000ee40000300800 */
[----:B------:R-:W3:Y:S01]  /*10a20*/  LDL.LU R9, [R1+0x230] ;  /* 0x0002300001097983 */ /* 0x000ee20000300800 */
[----:B------:R-:W3:Y:S01]  /*10a30*/  LDL.LU R21, [R1+0x1f4] ;  /* 0x0001f40001157983 */ /* 0x000ee20000300800 */
[----:B------:R-:W3:Y:S02]  /*10a40*/  LDL.LU R22, [R1+0x1f0] ;  /* 0x0001f00001167983 */ /* 0x000ee40000300800 */
[----:B------:R-:W3:Y:S02]  /*10a50*/  LDL.LU R6, [R1+0x1b4] ;  /* 0x0001b40001067983 */ /* 0x000ee40000300800 */
[----:B------:R-:W-:Y:S01]  /*10a60*/  IMAD.SHL.U32 R28, R28, 0x2, RZ ;  /* 0x000000021c1c7824 */ /* 0x000fe200078e00ff */
[----:B------:R-:W3:Y:S01]  /*10a70*/  LDL.LU R13, [R1+0x1b0] ;  /* 0x0001b000010d7983 */ /* 0x000ee20000300800 */
[----:B------:R-:W3:Y:S02]  /*10a80*/  LDL.LU R24, [R1+0x114] ;  /* 0x0001140001187983 */ /* 0x000ee40000300800 */
[----:B------:R-:W3:Y:S02]  /*10a90*/  LDL.LU R23, [R1+0x10c] ;  /* 0x00010c0001177983 */ /* 0x000ee40000300800 */
[----:B------:R-:W3:Y:S01]  /*10aa0*/  LDL.LU R29, [R1+0xdc] ;  /* 0x0000dc00011d7983 */ /* 0x000ee20000300800 */
[----:B------:R0:W-:Y:S04]  /*10ab0*/  STS.U16 [R27+0xd700], R26 ;  /* 0x00d7001a1b007388 */ /* 0x0001e80000000400 */
[----:B------:R-:W3:Y:S01]  /*10ac0*/  LDL.LU R0, [R1+0xd8] ;  /* 0x0000d80001007983 */ /* 0x000ee20000300800 */
[----:B------:R-:W3:Y:S02]  /*10ad0*/  LDL.LU R3, [R1+0xac] ;  /* 0x0000ac0001037983 */ /* 0x000ee40000300800 */
[----:B------:R-:W3:Y:S02]  /*10ae0*/  LDL.LU R4, [R1+0xa8] ;  /* 0x0000a80001047983 */ /* 0x000ee40000300800 */
[----:B------:R-:W-:Y:S01]  /*10af0*/  STS.U16 [R27+0xe600], R17 ;  /* 0x00e600111b007388 */ /* 0x000fe20000000400 */
[----:B------:R-:W3:Y:S04]  /*10b00*/  LDL.LU R5, [R1+0x7c] ;  /* 0x00007c0001057983 */ /* 0x000ee80000300800 */
[----:B------:R-:W-:Y:S01]  /*10b10*/  STS.U16 [R27+0xe700], R16 ;  /* 0x00e700101b007388 */ /* 0x000fe20000000400 */
[----:B------:R-:W-:Y:S01]  /*10b20*/  STS.U16 [R27+0xf600], R15 ;  /* 0x00f6000f1b007388 */ /* 0x000fe20000000400 */
[----:B0-----:R-:W-:-:S02]  /*10b30*/  LOP3.LUT R26, R28, 0x40, RZ, 0x3c, !PT ;  /* 0x000000401c1a7812 */ /* 0x001fc400078e3cff */
[----:B------:R-:W-:Y:S04]  /*10b40*/  STS.U16 [R27+0xf700], R14 ;  /* 0x00f7000e1b007388 */ /* 0x000fe80000000400 */
[----:B------:R-:W3:Y:S01]  /*10b50*/  LDL.LU R28, [R1+0x2f4] ;  /* 0x0002f400011c7983 */ /* 0x000ee20000300800 */
[----:B------:R0:W-:Y:S03]  /*10b60*/  STL [R1+0x1298], R27 ;  /* 0x0012981b01007387 */ /* 0x0001e60000100800 */
[----:B0-----:R-:W3:Y:S04]  /*10b70*/  LDL.LU R27, [R1+0x2f0] ;  /* 0x0002f000011b7983 */ /* 0x001ee80000300800 */
[----:B--2---:R0:W-:Y:S04]  /*10b80*/  STS.U16 [R26+0x800], R7 ;  /* 0x000800071a007388 */ /* 0x0041e80000000400 */
[----:B0-----:R-:W2:Y:S04]  /*10b90*/  LDL.LU R7, [R1+0x1334] ;  /* 0x0013340001077983 */ /* 0x001ea80000300800 */
[----:B--2---:R0:W-:Y:S04]  /*10ba0*/  STS.U16 [R26+0x900], R7 ;  /* 0x000900071a007388 */ /* 0x0041e80000000400 */
[----:B0-----:R-:W2:Y:S04]  /*10bb0*/  LDL.LU R7, [R1+0x1330] ;  /* 0x0013300001077983 */ /* 0x001ea80000300800 */
[----:B--2---:R0:W-:Y:S04]  /*10bc0*/  STS.U16 [R26+0x1800], R7 ;  /* 0x001800071a007388 */ /* 0x0041e80000000400 */
[----:B0-----:R-:W2:Y:S04]  /*10bd0*/  LDL.LU R7, [R1+0x132c] ;  /* 0x00132c0001077983 */ /* 0x001ea80000300800 */
[----:B--2---:R0:W-:Y:S01]  /*10be0*/  STS.U16 [R26+0x1900], R7 ;  /* 0x001900071a007388 */ /* 0x0041e20000000400 */
[----:B---3--:R1:W-:Y:S02]  /*10bf0*/  STS.U16 [R26+0x2800], R10 ;  /* 0x0028000a1a007388 */ /* 0x0083e40000000400 */
[----:B----4-:R2:W-:Y:S02]  /*10c00*/  STS.U16 [R26+0x2900], R11 ;  /* 0x0029000b1a007388 */ /* 0x0105e40000000400 */
[----:B------:R3:W-:Y:S01]  /*10c10*/  STS.U16 [R26+0x3800], R12 ;  /* 0x0038000c1a007388 */ /* 0x0007e20000000400 */
[----:B------:R3:W-:Y:S04]  /*10c20*/  STS.U16 [R26+0x3900], R25 ;  /* 0x003900191a007388 */ /* 0x0007e80000000400 */
[----:B0-----:R-:W4:Y:S01]  /*10c30*/  LDL.LU R7, [R1+0x1328] ;  /* 0x0013280001077983 */ /* 0x001f220000300800 */
[----:B-1----:R-:W4:Y:S02]  /*10c40*/  LDL.LU R10, [R1+0x1324] ;  /* 0x00132400010a7983 */ /* 0x002f240000300800 */
[----:B--2---:R-:W2:Y:S02]  /*10c50*/  LDL.LU R11, [R1+0x1320] ;  /* 0x00132000010b7983 */ /* 0x004ea40000300800 */
[----:B---3--:R-:W3:Y:S01]  /*10c60*/  LDL.LU R12, [R1+0x131c] ;  /* 0x00131c00010c7983 */ /* 0x008ee20000300800 */
[----:B------:R-:W2:Y:S04]  /*10c70*/  LDL.LU R25, [R1+0x1318] ;  /* 0x0013180001197983 */ /* 0x000ea80000300800 */
        /* <DEDUP_REMOVED lines=10> */
[----:B------:R0:W-:Y:S02]  /*10d20*/  STS.U16 [R26+0x9800], R6 ;  /* 0x009800061a007388 */ /* 0x0001e40000000400 */
[----:B------:R1:W-:Y:S01]  /*10d30*/  STS.U16 [R26+0x9900], R13 ;  /* 0x0099000d1a007388 */ /* 0x0003e20000000400 */
[----:B------:R1:W-:Y:S04]  /*10d40*/  STS.U16 [R26+0xa800], R24 ;  /* 0x00a800181a007388 */ /* 0x0003e80000000400 */
[----:B0-----:R-:W4:Y:S01]  /*10d50*/  LDL.LU R6, [R1+0x400] ;  /* 0x0004000001067983 */ /* 0x001f220000300800 */
[----:B-1----:R-:W4:Y:S02]  /*10d60*/  LDL.LU R13, [R1+0x3fc] ;  /* 0x0003fc00010d7983 */ /* 0x002f240000300800 */
[----:B------:R-:W4:Y:S01]  /*10d70*/  LDL.LU R24, [R1+0x3c0] ;  /* 0x0003c00001187983 */ /* 0x000f220000300800 */
[----:B------:R-:W0:Y:S01]  /*10d80*/  S2R R28, SR_TID.X ;  /* 0x00000000001c7919 */ /* 0x000e220000002100 */
[----:B------:R-:W4:Y:S02]  /*10d90*/  LDL.LU R18, [R1+0x3bc] ;  /* 0x0003bc0001127983 */ /* 0x000f240000300800 */
[----:B------:R1:W-:Y:S02]  /*10da0*/  STS.U16 [R26+0xa900], R23 ;  /* 0x00a900171a007388 */ /* 0x0003e40000000400 */
[----:B------:R-:W4:Y:S01]  /*10db0*/  LDL.LU R19, [R1+0x37c] ;  /* 0x00037c0001137983 */ /* 0x000f220000300800 */
[----:B------:R-:W-:Y:S04]  /*10dc0*/  STS.U16 [R26+0xb800], R29 ;  /* 0x00b8001d1a007388 */ /* 0x000fe80000000400 */
[----:B------:R-:W4:Y:S01]  /*10dd0*/  LDL.LU R22, [R1+0x378] ;  /* 0x0003780001167983 */ /* 0x000f220000300800 */
[----:B------:R1:W-:Y:S02]  /*10de0*/  STS.U16 [R26+0xb900], R0 ;  /* 0x00b900001a007388 */ /* 0x0003e40000000400 */
[----:B------:R1:W-:Y:S02]  /*10df0*/  STS.U16 [R26+0xc800], R3 ;  /* 0x00c800031a007388 */ /* 0x0003e40000000400 */
[----:B------:R1:W-:Y:S01]  /*10e00*/  STS.U16 [R26+0xc900], R4 ;  /* 0x00c900041a007388 */ /* 0x0003e20000000400 */
[----:B------:R-:W-:Y:S04]  /*10e10*/  STS.U16 [R26+0xd800], R5 ;  /* 0x00d800051a007388 */ /* 0x000fe80000000400 */
[----:B-1----:R-:W4:Y:S04]  /*10e20*/  LDL.LU R23, [R1+0x334] ;  /* 0x0003340001177983 */ /* 0x002f280000300800 */
[----:B------:R-:W4:Y:S01]  /*10e30*/  LDL.LU R0, [R1+0x330] ;  /* 0x0003300001007983 */ /* 0x000f220000300800 */
[----:B------:R-:W4:Y:S02]  /*10e40*/  LDL.LU R3, [R1+0x2ec] ;  /* 0x0002ec0001037983 */ /* 0x000f240000300800 */
[----:B------:R-:W4:Y:S02]  /*10e50*/  LDL.LU R4, [R1+0x2e8] ;  /* 0x0002e80001047983 */ /* 0x000f240000300800 */
[----:B------:R-:W4:Y:S01]  /*10e60*/  LDL.LU R27, [R1+0x268] ;  /* 0x00026800011b7983 */ /* 0x000f220000300800 */
[----:B------:R-:W4:Y:S01]  /*10e70*/  LDL.LU R20, [R1+0x22c] ;  /* 0x00022c0001147983 */ /* 0x000f220000300800 */
[----:B------:R-:W4:Y:S01]  /*10e80*/  LDL.LU R9, [R1+0x228] ;  /* 0x0002280001097983 */ /* 0x000f220000300800 */
[----:B0-----:R-:W-:-:S05]  /*10e90*/  LOP3.LUT R28, R28, 0x7f, RZ, 0xc0, !PT ;  /* 0x0000007f1c1c7812 */ /* 0x001fca00078ec0ff */
[----:B------:R-:W-:Y:S01]  /*10ea0*/  IMAD.SHL.U32 R28, R28, 0x2, RZ ;  /* 0x000000021c1c7824 */ /* 0x000fe200078e00ff */
[----:B--2---:R-:W-:Y:S01]  /*10eb0*/  STS.U16 [R26+0xd900], R25 ;  /* 0x00d900191a007388 */ /* 0x004fe20000000400 */
[----:B---3--:R-:W-:Y:S02]  /*10ec0*/  STS.U16 [R26+0xe800], R12 ;  /* 0x00e8000c1a007388 */ /* 0x008fe40000000400 */
[----:B------:R0:W-:Y:S02]  /*10ed0*/  STS.U16 [R26+0xe900], R11 ;  /* 0x00e9000b1a007388 */ /* 0x0001e40000000400 */
[----:B----4-:R1:W-:Y:S01]  /*10ee0*/  STS.U16 [R26+0xf800], R10 ;  /* 0x00f8000a1a007388 */ /* 0x0103e20000000400 */
[----:B------:R2:W-:Y:S04]  /*10ef0*/  STS.U16 [R26+0xf900], R7 ;  /* 0x00f900071a007388 */ /* 0x0005e80000000400 */
[----:B0-----:R-:W3:Y:S04]  /*10f00*/  LDL.LU R11, [R1+0x26c] ;  /* 0x00026c00010b7983 */ /* 0x001ee80000300800 */
[----:B-1----:R-:W4:Y:S01]  /*10f10*/  LDL.LU R10, [R1+0x2a8] ;  /* 0x0002a800010a7983 */ /* 0x002f220000300800 */
[----:B--2---:R-:W2:Y:S01]  /*10f20*/  LDL.LU R7, [R1+0x2ac] ;  /* 0x0002ac0001077983 */ /* 0x004ea20000300800 */
[----:B------:R-:W-:-:S02]  /*10f30*/  LOP3.LUT R25, R28, 0x50, RZ, 0x3c, !PT ;  /* 0x000000501c197812 */ /* 0x000fc400078e3cff */
[----:B------:R-:W-:Y:S01]  /*10f40*/  STL [R1+0x129c], R26 ;  /* 0x00129c1a01007387 */ /* 0x000fe20000100800 */
[----:B------:R-:W3:Y:S02]  /*10f50*/  LDL.LU R21, [R1+0x1ec] ;  /* 0x0001ec0001157983 */ /* 0x000ee40000300800 */
[----:B------:R-:W3:Y:S02]  /*10f60*/  LDL.LU R29, [R1+0x1e8] ;  /* 0x0001e800011d7983 */ /* 0x000ee40000300800 */
[----:B------:R-:W3:Y:S01]  /*10f70*/  LDL.LU R5, [R1+0x1ac] ;  /* 0x0001ac0001057983 */ /* 0x000ee20000300800 */
[----:B------:R0:W-:Y:S01]  /*10f80*/  STS.U16 [R25+0xa00], R6 ;  /* 0x000a000619007388 */ /* 0x0001e20000000400 */
[----:B------:R1:W-:Y:S02]  /*10f90*/  STS.U16 [R25+0xb00], R13 ;  /* 0x000b000d19007388 */ /* 0x0003e40000000400 */
[----:B------:R1:W-:Y:S01]  /*10fa0*/  STS.U16 [R25+0x1a00], R24 ;  /* 0x001a001819007388 */ /* 0x0003e20000000400 */
[----:B0-----:R-:W3:Y:S01]  /*10fb0*/  LDL.LU R6, [R1+0x1a8] ;  /* 0x0001a80001067983 */ /* 0x001ee20000300800 */
[----:B-1----:R-:W3:Y:S02]  /*10fc0*/  LDL.LU R13, [R1+0x108] ;  /* 0x00010800010d7983 */ /* 0x002ee40000300800 */
[----:B------:R-:W3:Y:S02]  /*10fd0*/  LDL.LU R24, [R1+0x104] ;  /* 0x0001040001187983 */ /* 0x000ee40000300800 */
[----:B------:R-:W3:Y:S01]  /*10fe0*/  LDL.LU R28, [R1+0xd4] ;  /* 0x0000d400011c7983 */ /* 0x000ee20000300800 */
[----:B------:R-:W3:Y:S01]  /*10ff0*/  LDL.LU R26, [R1+0xd0] ;  /* 0x0000d000011a7983 */ /* 0x000ee20000300800 */
[----:B------:R-:W3:Y:S02]  /*11000*/  LDL.LU R2, [R1+0xa4] ;  /* 0x0000a40001027983 */ /* 0x000ee40000300800 */
[----:B------:R-:W3:Y:S01]  /*11010*/  LDL.LU R8, [R1+0xa0] ;  /* 0x0000a00001087983 */ /* 0x000ee20000300800 */
[----:B------:R0:W-:Y:S01]  /*11020*/  STS.U16 [R25+0x1b00], R18 ;  /* 0x001b001219007388 */ /* 0x0001e20000000400 */
[----:B------:R1:W-:Y:S02]  /*11030*/  STS.U16 [R25+0x2a00], R19 ;  /* 0x002a001319007388 */ /* 0x0003e40000000400 */
[----:B------:R1:W-:Y:S02]  /*11040*/  STS.U16 [R25+0x2b00], R22 ;  /* 0x002b001619007388 */ /* 0x0003e40000000400 */
[----:B------:R1:W-:Y:S01]  /*11050*/  STS.U16 [R25+0x3a00], R23 ;  /* 0x003a001719007388 */ /* 0x0003e20000000400 */
[----:B------:R1:W-:Y:S01]  /*11060*/  STS.U16 [R25+0x3b00], R0 ;  /* 0x003b000019007388 */ /* 0x0003e20000000400 */
[----:B------:R1:W-:Y:S03]  /*11070*/  STS.U16 [R25+0x4a00], R3 ;  /* 0x004a000319007388 */ /* 0x0003e60000000400 */
[----:B0-----:R-:W3:Y:S01]  /*11080*/  LDL.LU R18, [R1+0x1314] ;  /* 0x0013140001127983 */ /* 0x001ee20000300800 */
[----:B-1----:R-:W3:Y:S03]  /*11090*/  LDL.LU R19, [R1+0x1310] ;  /* 0x0013100001137983 */ /* 0x002ee60000300800 */
[----:B------:R-:W3:Y:S01]  /*110a0*/  LDL.LU R22, [R1+0x130c] ;  /* 0x00130c0001167983 */ /* 0x000ee20000300800 */
[----:B------:R-:W3:Y:S03]  /*110b0*/  LDL.LU R23, [R1+0x1308] ;  /* 0x0013080001177983 */ /* 0x000ee60000300800 */
[----:B------:R-:W3:Y:S01]  /*110c0*/  LDL.LU R0, [R1+0x1304] ;  /* 0x0013040001007983 */ /* 0x000ee20000300800 */
[----:B------:R-:W3:Y:S03]  /*110d0*/  LDL.LU R3, [R1+0x1300] ;  /* 0x0013000001037983 */ /* 0x000ee60000300800 */
[----:B------:R0:W-:Y:S04]  /*110e0*/  STS.U16 [R25+0x4b00], R4 ;  /* 0x004b000419007388 */ /* 0x0001e80000000400 */
[----:B0-----:R-:W3:Y:S04]  /*110f0*/  LDL.LU R4, [R1+0x12fc] ;  /* 0x0012fc0001047983 */ /* 0x001ee80000300800 */
[----:B--2---:R0:W-:Y:S01]  /*11100*/  STS.U16 [R25+0x5a00], R7 ;  /* 0x005a000719007388 */ /* 0x0041e20000000400 */
[----:B----4-:R1:W-:Y:S02]  /*11110*/  STS.U16 [R25+0x5b00], R10 ;  /* 0x005b000a19007388 */ /* 0x0103e40000000400 */
[----:B---3--:R2:W-:Y:S01]  /*11120*/  STS.U16 [R25+0x6a00], R11 ;  /* 0x006a000b19007388 */ /* 0x0085e20000000400 */
[----:B------:R4:W-:Y:S04]  /*11130*/  STS.U16 [R25+0x6b00], R27 ;  /* 0x006b001b19007388 */ /* 0x0009e80000000400 */
[----:B------:R4:W-:Y:S01]  /*11140*/  STS.U16 [R25+0x7a00], R20 ;  /* 0x007a001419007388 */ /* 0x0009e20000000400 */
[----:B------:R4:W-:Y:S03]  /*11150*/  STS.U16 [R25+0x7b00], R9 ;  /* 0x007b000919007388 */ /* 0x0009e60000000400 */
[----:B0-----:R-:W3:Y:S01]  /*11160*/  LDL.LU R7, [R1+0x3f8] ;  /* 0x0003f80001077983 */ /* 0x001ee20000300800 */
[----:B-1----:R-:W3:Y:S03]  /*11170*/  LDL.LU R10, [R1+0x3f4] ;  /* 0x0003f400010a7983 */ /* 0x002ee60000300800 */
[----:B--2---:R-:W2:Y:S01]  /*11180*/  LDL.LU R11, [R1+0x3b8] ;  /* 0x0003b800010b7983 */ /* 0x004ea20000300800 */
[----:B----4-:R-:W2:Y:S03]  /*11190*/  LDL.LU R27, [R1+0x3b4] ;  /* 0x0003b400011b7983 */ /* 0x010ea60000300800 */
[----:B------:R-:W2:Y:S01]  /*111a0*/  LDL.LU R20, [R1+0x374] ;  /* 0x0003740001147983 */ /* 0x000ea20000300800 */
[----:B------:R-:W2:Y:S03]  /*111b0*/  LDL.LU R9, [R1+0x370] ;  /* 0x0003700001097983 */ /* 0x000ea60000300800 */
[----:B------:R0:W-:Y:S01]  /*111c0*/  STS.U16 [R25+0x8a00], R21 ;  /* 0x008a001519007388 */ /* 0x0001e20000000400 */
[----:B------:R1:W-:Y:S02]  /*111d0*/  STS.U16 [R25+0x8b00], R29 ;  /* 0x008b001d19007388 */ /* 0x0003e40000000400 */
[----:B------:R1:W-:Y:S02]  /*111e0*/  STS.U16 [R25+0x9a00], R5 ;  /* 0x009a000519007388 */ /* 0x0003e40000000400 */
[----:B------:R1:W-:Y:S01]  /*111f0*/  STS.U16 [R25+0x9b00], R6 ;  /* 0x009b000619007388 */ /* 0x0003e20000000400 */
[----:B------:R1:W-:Y:S01]  /*11200*/  STS.U16 [R25+0xaa00], R13 ;  /* 0x00aa000d19007388 */ /* 0x0003e20000000400 */
[----:B------:R1:W-:Y:S03]  /*11210*/  STS.U16 [R25+0xab00], R24 ;  /* 0x00ab001819007388 */ /* 0x0003e60000000400 */
[----:B0-----:R-:W2:Y:S01]  /*11220*/  LDL.LU R21, [R1+0x32c] ;  /* 0x00032c0001157983 */ /* 0x001ea20000300800 */
[----:B-1----:R-:W2:Y:S03]  /*11230*/  LDL.LU R29, [R1+0x328] ;  /* 0x00032800011d7983 */ /* 0x002ea60000300800 */
[----:B------:R-:W2:Y:S01]  /*11240*/  LDL.LU R5, [R1+0x12f8] ;  /* 0x0012f80001057983 */ /* 0x000ea20000300800 */
[----:B------:R-:W2:Y:S03]  /*11250*/  LDL.LU R6, [R1+0x12f4] ;  /* 0x0012f40001067983 */ /* 0x000ea60000300800 */
[----:B------:R-:W2:Y:S01]  /*11260*/  LDL.LU R13, [R1+0x12f0] ;  /* 0x0012f000010d7983 */ /* 0x000ea20000300800 */
[----:B------:R-:W2:Y:S03]  /*11270*/  LDL.LU R24, [R1+0x12ec] ;  /* 0x0012ec0001187983 */ /* 0x000ea60000300800 */
[----:B------:R0:W-:Y:S04]  /*11280*/  STS.U16 [R25+0xba00], R28 ;  /* 0x00ba001c19007388 */ /* 0x0001e80000000400 */
[----:B0-----:R-:W0:Y:S01]  /*11290*/  S2R R28, SR_TID.X ;  /* 0x00000000001c7919 */ /* 0x001e220000002100 */
[----:B------:R-:W-:Y:S02]  /*112a0*/  STS.U16 [R25+0xbb00], R26 ;  /* 0x00bb001a19007388 */ /* 0x000fe40000000400 */
[----:B------:R1:W-:Y:S02]  /*112b0*/  STS.U16 [R25+0xca00], R2 ;  /* 0x00ca000219007388 */ /* 0x0003e40000000400 */
[----:B------:R1:W-:Y:S02]  /*112c0*/  STS.U16 [R25+0xcb00], R8 ;  /* 0x00cb000819007388 */ /* 0x0003e40000000400 */
[----:B-1----:R-:W2:Y:S04]  /*112d0*/  LDL R2, [R1+0xc88] ;  /* 0x000c880001027983 */ /* 0x002ea80000100800 */
[----:B------:R-:W2:Y:S01]  /*112e0*/  LDL R8, [R1+0xc74] ;  /* 0x000c740001087983 */ /* 0x000ea20000100800 */
[----:B0-----:R-:W-:-:S05]  /*112f0*/  LOP3.LUT R28, R28, 0x7f, RZ, 0xc0, !PT ;  /* 0x0000007f1c1c7812 */ /* 0x001fca00078ec0ff */
[----:B------:R-:W-:Y:S01]  /*11300*/  IMAD.SHL.U32 R28, R28, 0x2, RZ ;  /* 0x000000021c1c7824 */ /* 0x000fe200078e00ff */
[----:B------:R-:W-:Y:S04]  /*11310*/  STL [R1+0x12a0], R25 ;  /* 0x0012a01901007387 */ /* 0x000fe80000100800 */
[----:B--2---:R0:W-:Y:S01]  /*11320*/  STS.U16 [R25+0xda00], R24 ;  /* 0x00da001819007388 */ /* 0x0041e20000000400 */
[----:B------:R-:W-:Y:S02]  /*11330*/  STS.U16 [R25+0xdb00], R13 ;  /* 0x00db000d19007388 */ /* 0x000fe40000000400 */
[----:B------:R1:W-:Y:S02]  /*11340*/  STS.U16 [R25+0xea00], R6 ;  /* 0x00ea000619007388 */ /* 0x0003e40000000400 */
[----:B------:R2:W-:Y:S01]  /*11350*/  STS.U16 [R25+0xeb00], R5 ;  /* 0x00eb000519007388 */ /* 0x0005e20000000400 */
[----:B------:R2:W-:Y:S01]  /*11360*/  STS.U16 [R25+0xfa00], R4 ;  /* 0x00fa000419007388 */ /* 0x0005e20000000400 */
[----:B------:R-:W-:Y:S01]  /*11370*/  STS.U16 [R25+0xfb00], R3 ;  /* 0x00fb000319007388 */ /* 0x000fe20000000400 */
[----:B0-----:R-:W-:-:S02]  /*11380*/  LOP3.LUT R24, R28, 0x60, RZ, 0x3c, !PT ;  /* 0x000000601c187812 */ /* 0x001fc400078e3cff */
[----:B-1----:R-:W4:Y:S04]  /*11390*/  LDL R6, [R1+0xc94] ;  /* 0x000c940001067983 */ /* 0x002f280000100800 */
[----:B---3--:R0:W-:Y:S01]  /*113a0*/  STS.U16 [R24+0xc00], R7 ;  /* 0x000c000718007388 */ /* 0x0081e20000000400 */
[----:B------:R-:W-:Y:S02]  /*113b0*/  PRMT R19, RZ, 0x7610, R19 ;  /* 0x00007610ff137816 */ /* 0x000fe40000000013 */
[----:B------:R-:W-:Y:S01]  /*113c0*/  PRMT R18, RZ, 0x7610, R18 ;  /* 0x00007610ff127816 */ /* 0x000fe20000000012 */
[----:B--2---:R-:W2:Y:S04]  /*113d0*/  LDL R5, [R1+0xc70] ;  /* 0x000c700001057983 */ /* 0x004ea80000100800 */
[----:B------:R-:W2:Y:S04]  /*113e0*/  LDL R4, [R1+0xc9c] ;  /* 0x000c9c0001047983 */ /* 0x000ea80000100800 */
[----:B0-----:R-:W3:Y:S01]  /*113f0*/  LDL R7, [R1+0xc80] ;  /* 0x000c800001077983 */ /* 0x001ee20000100800 */
[----:B------:R-:W-:-:S02]  /*11400*/  @!P0 IMAD.MOV.U32 R3, RZ, RZ, R8 ;  /* 0x000000ffff038224 */ /* 0x000fc400078e0008 */
[----:B------:R0:W-:Y:S02]  /*11410*/  STS.U16 [R24+0xd00], R10 ;  /* 0x000d000a18007388 */ /* 0x0001e40000000400 */
[----:B------:R-:W2:Y:S01]  /*11420*/  LDL R8, [R1+0xca0] ;  /* 0x000ca00001087983 */ /* 0x000ea20000100800 */
[----:B------:R4:W2:Y:S04]  /*11430*/  @!P0 LDG.E.U16 R19, [R2.64] ;  /* 0x0000000802138981 */ /* 0x0008a8000c1e1500 */
[----:B------:R1:W-:Y:S04]  /*11440*/  STS.U16 [R24+0x1c00], R11 ;  /* 0x001c000b18007388 */ /* 0x0003e80000000400 */
[----:B0-----:R-:W2:Y:S04]  /*11450*/  LDL R10, [R1+0xc98] ;  /* 0x000c9800010a7983 */ /* 0x001ea80000100800 */
[----:B-1----:R-:W2:Y:S01]  /*11460*/  LDL R11, [R1+0xc7c] ;  /* 0x000c7c00010b7983 */ /* 0x002ea20000100800 */
[----:B----4-:R-:W-:-:S02]  /*11470*/  @!P0 IMAD.MOV.U32 R2, RZ, RZ, R6 ;  /* 0x000000ffff028224 */ /* 0x010fc400078e0006 */
[----:B---3--:R-:W-:-:S05]  /*11480*/  @!P0 IMAD.MOV.U32 R3, RZ, RZ, R7 ;  /* 0x000000ffff038224 */ /* 0x008fca00078e0007 */
[----:B------:R0:W3:Y:S04]  /*11490*/  @!P0 LDG.E.U16 R18, [R2.64] ;  /* 0x0000000802128981 */ /* 0x0000e8000c1e1500 */
[----:B------:R-:W-:Y:S01]  /*114a0*/  STS.U16 [R24+0x1d00], R27 ;  /* 0x001d001b18007388 */ /* 0x000fe20000000400 */
[----:B------:R-:W-:Y:S02]  /*114b0*/  STS.U16 [R24+0x2c00], R20 ;  /* 0x002c001418007388 */ /* 0x000fe40000000400 */
[----:B------:R1:W-:Y:S02]  /*114c0*/  STS.U16 [R24+0x2d00], R9 ;  /* 0x002d000918007388 */ /* 0x0003e40000000400 */
[----:B-1----:R-:W4:Y:S01]  /*114d0*/  LDL R9, [R1+0xc6c] ;  /* 0x000c6c0001097983 */ /* 0x002f220000100800 */
[----:B--2---:R1:W-:Y:S02]  /*114e0*/  STL [R1+0x12a4], R19 ;  /* 0x0012a41301007387 */ /* 0x0043e40000100800 */
[----:B------:R-:W2:Y:S02]  /*114f0*/  LDL R7, [R1+0xc84] ;  /* 0x000c840001077983 */ /* 0x000ea40000100800 */
[----:B------:R-:W2:Y:S02]  /*11500*/  LDL R6, [R1+0xca4] ;  /* 0x000ca40001067983 */ /* 0x000ea40000100800 */
[----:B0-----:R-:W-:-:S02]  /*11510*/  @!P0 IMAD.MOV.U32 R2, RZ, RZ, R10 ;  /* 0x000000ffff028224 */ /* 0x001fc400078e000a */
[----:B------:R-:W-:Y:S01]  /*11520*/  @!P0 IMAD.MOV.U32 R3, RZ, RZ, R11 ;  /* 0x000000ffff038224 */ /* 0x000fe200078e000b */
[----:B------:R-:W-:Y:S02]  /*11530*/  PRMT R17, RZ, 0x7610, R17 ;  /* 0x00007610ff117816 */ /* 0x000fe40000000011 */
[----:B------:R-:W-:-:S04]  /*11540*/  PRMT R16, RZ, 0x7610, R16 ;  /* 0x00007610ff107816 */ /* 0x000fc80000000010 */
[----:B------:R0:W2:Y:S04]  /*11550*/  @!P0 LDG.E.U16 R17, [R2.64] ;  /* 0x0000000802118981 */ /* 0x0000a8000c1e1500 */
[----:B------:R0:W2:Y:S04]  /*11560*/  @!P0 LDG.E.U16 R16, [R4.64] ;  /* 0x0000000804108981 */ /* 0x0000a8000c1e1500 */
[----:B---3--:R3:W-:Y:S01]  /*11570*/  STL [R1+0x12a8], R18 ;  /* 0x0012a81201007387 */ /* 0x0087e20000100800 */
[----:B------:R-:W3:Y:S02]  /*11580*/  LDL R11, [R1+0xc68] ;  /* 0x000c6800010b7983 */ /* 0x000ee40000100800 */
[----:B------:R-:W3:Y:S01]  /*11590*/  LDL R10, [R1+0xca8] ;  /* 0x000ca800010a7983 */ /* 0x000ee20000100800 */
[----:B0-----:R-:W-:Y:S01]  /*115a0*/  PRMT R2, RZ, 0x7610, R2 ;  /* 0x00007610ff027816 */ /* 0x001fe20000000002 */
[----:B------:R-:W-:Y:S01]  /*115b0*/  @!P0 IMAD.MOV.U32 R4, RZ, RZ, R8 ;  /* 0x000000ffff048224 */ /* 0x000fe200078e0008 */
[----:B------:R-:W-:Y:S01]  /*115c0*/  PRMT R3, RZ, 0x7610, R3 ;  /* 0x00007610ff037816 */ /* 0x000fe20000000003 */
[----:B----4-:R-:W-:-:S05]  /*115d0*/  @!P0 IMAD.MOV.U32 R5, RZ, RZ, R9 ;  /* 0x000000ffff058224 */ /* 0x010fca00078e0009 */
[----:B--2---:R3:W2:Y:S04]  /*115e0*/  @!P0 LDG.E.U16 R3, [R6.64] ;  /* 0x0000000806038981 */ /* 0x0046a8000c1e1500 */
[----:B------:R0:W4:Y:S02]  /*115f0*/  @!P0 LDG.E.U16 R2, [R4.64] ;  /* 0x0000000804028981 */ /* 0x000124000c1e1500 */
[----:B0-----:R-:W-:Y:S01]  /*11600*/  PRMT R4, RZ, 0x7610, R4 ;  /* 0x00007610ff047816 */ /* 0x001fe20000000004 */
[----:B---3--:R-:W-:Y:S02]  /*11610*/  @!P0 IMAD.MOV.U32 R7, RZ, RZ, R11 ;  /* 0x000000ffff078224 */ /* 0x008fe400078e000b */
[----:B------:R-:W-:-:S05]  /*11620*/  @!P0 IMAD.MOV.U32 R6, RZ, RZ, R10 ;  /* 0x000000ffff068224 */ /* 0x000fca00078e000a */
[----:B------:R-:W3:Y:S04]  /*11630*/  @!P0 LDG.E.U16 R4, [R6.64] ;  /* 0x0000000806048981 */ /* 0x000ee8000c1e1500 */
[----:B------:R0:W-:Y:S01]  /*11640*/  STL [R1+0x12ac], R17 ;  /* 0x0012ac1101007387 */ /* 0x0001e20000100800 */
[----:B------:R0:W-:Y:S02]  /*11650*/  STL [R1+0x12b0], R16 ;  /* 0x0012b01001007387 */ /* 0x0001e40000100800 */
[----:B------:R-:W3:Y:S02]  /*11660*/  LDL R9, [R1+0xc90] ;  /* 0x000c900001097983 */ /* 0x000ee40000100800 */
[----:B------:R-:W3:Y:S01]  /*11670*/  LDL R8, [R1+0xcac] ;  /* 0x000cac0001087983 */ /* 0x000ee20000100800 */
[----:B----4-:R-:W-:Y:S01]  /*11680*/  STL [R1+0x12b4], R2 ;  /* 0x0012b40201007387 */ /* 0x010fe20000100800 */
[----:B------:R-:W4:Y:S02]  /*11690*/  LDL R20, [R1+0xc64] ;  /* 0x000c640001147983 */ /* 0x000f240000100800 */
[----:B-1----:R-:W4:Y:S02]  /*116a0*/  LDL R19, [R1+0xc8c] ;  /* 0x000c8c0001137983 */ /* 0x002f240000100800 */
[----:B--2---:R1:W-:Y:S01]  /*116b0*/  STL [R1+0x12b8], R3 ;  /* 0x0012b80301007387 */ /* 0x0043e20000100800 */
[----:B------:R-:W2:Y:S04]  /*116c0*/  LDL R11, [R1+0xc5c] ;  /* 0x000c5c00010b7983 */ /* 0x000ea80000100800 */
[----:B------:R-:W2:Y:S04]  /*116d0*/  LDL R10, [R1+0xc60] ;  /* 0x000c6000010a7983 */ /* 0x000ea80000100800 */
[----:B------:R-:W2:Y:S04]  /*116e0*/  LDL R18, [R1+0xc54] ;  /* 0x000c540001127983 */ /* 0x000ea80000100800 */
[----:B0-----:R-:W2:Y:S01]  /*116f0*/  LDL R17, [R1+0xc58] ;  /* 0x000c580001117983 */ /* 0x001ea20000100800 */
[----:B------:R-:W-:-:S03]  /*11700*/  PRMT R5, RZ, 0x7610, R5 ;  /* 0x00007610ff057816 */ /* 0x000fc60000000005 */
[----:B---3--:R0:W-:Y:S01]  /*11710*/  STL [R1+0x12bc], R4 ;  /* 0x0012bc0401007387 */ /* 0x0081e20000100800 */
[----:B------:R-:W3:Y:S01]  /*11720*/  LDL R16, [R1+0xc4c] ;  /* 0x000c4c0001107983 */ /* 0x000ee20000100800 */
[----:B------:R-:W-:Y:S02]  /*11730*/  PRMT R6, RZ, 0x7610, R6 ;  /* 0x00007610ff067816 */ /* 0x000fe40000000006 */
[----:B------:R-:W-:Y:S01]  /*11740*/  PRMT R7, RZ, 0x7610, R7 ;  /* 0x00007610ff077816 */ /* 0x000fe20000000007 */
[----:B------:R4:W3:Y:S04]  /*11750*/  @!P0 LDG.E.U16 R5, [R8.64] ;  /* 0x0000000808058981 */ /* 0x0008e8000c1e1500 */
[----:B-1----:R-:W3:Y:S04]  /*11760*/  LDL R3, [R1+0x458] ;  /* 0x0004580001037983 */ /* 0x002ee80000100800 */
[----:B------:R-:W3:Y:S04]  /*11770*/  LDL R2, [R1+0xc30] ;  /* 0x000c300001027983 */ /* 0x000ee80000100800 */
[----:B0-----:R-:W3:Y:S01]  /*11780*/  LDL R4, [R1+0xc50] ;  /* 0x000c500001047983 */ /* 0x001ee20000100800 */
[----:B----4-:R-:W-:-:S02]  /*11790*/  @!P0 IMAD.MOV.U32 R8, RZ, RZ, R19 ;  /* 0x000000ffff088224 */ /* 0x010fc400078e0013 */
[----:B------:R-:W-:Y:S01]  /*117a0*/  @!P0 IMAD.MOV.U32 R9, RZ, RZ, R20 ;  /* 0x000000ffff098224 */ /* 0x000fe200078e0014 */
[----:B--2---:R0:W2:Y:S04]  /*117b0*/  @!P0 LDG.E.U16 R7, [R10.64] ;  /* 0x000000080a078981 */ /* 0x0040a8000c1e1500 */
[----:B------:R1:W4:Y:S01]  /*117c0*/  @!P0 LDG.E.U16 R6, [R8.64] ;  /* 0x0000000808068981 */ /* 0x000322000c1e1500 */
[----:B0-----:R-:W-:Y:S02]  /*117d0*/  @!P0 IMAD.MOV.U32 R10, RZ, RZ, R17 ;  /* 0x000000ffff0a8224 */ /* 0x001fe400078e0011 */
[----:B------:R-:W-:Y:S01]  /*117e0*/  @!P0 IMAD.MOV.U32 R11, RZ, RZ, R18 ;  /* 0x000000ffff0b8224 */ /* 0x000fe200078e0012 */
[----:B-1----:R-:W-:Y:S02]  /*117f0*/  PRMT R8, RZ, 0x7610, R8 ;  /* 0x00007610ff087816 */ /* 0x002fe40000000008 */
[----:B------:R-:W-:-:S04]  /*11800*/  PRMT R9, RZ, 0x7610, R9 ;  /* 0x00007610ff097816 */ /* 0x000fc80000000009 */
[----:B------:R3:W4:Y:S02]  /*11810*/  @!P0 LDG.E.U16 R8, [R10.64] ;  /* 0x000000080a088981 */ /* 0x000724000c1e1500 */
[----:B---3--:R-:W-:Y:S02]  /*11820*/  @!P0 IMAD.MOV.U32 R11, RZ, RZ, R16 ;  /* 0x000000ffff0b8224 */ /* 0x008fe400078e0010 */
[----:B------:R-:W-:-:S05]  /*11830*/  @!P0 IMAD.MOV.U32 R10, RZ, RZ, R4 ;  /* 0x000000ffff0a8224 */ /* 0x000fca00078e0004 */
[----:B------:R0:W3:Y:S04]  /*11840*/  @!P0 LDG.E.U16 R9, [R10.64] ;  /* 0x000000080a098981 */ /* 0x0000e8000c1e1500 */
[----:B------:R-:W-:Y:S04]  /*11850*/  STL [R1+0x12c0], R5 ;  /* 0x0012c00501007387 */ /* 0x000fe80000100800 */
[----:B------:R-:W-:Y:S04]  /*11860*/  STS.U16 [R24+0x3c00], R21 ;  /* 0x003c001518007388 */ /* 0x000fe80000000400 */
[----:B----4-:R-:W-:Y:S01]  /*11870*/  STL [R1+0x12c4], R6 ;  /* 0x0012c40601007387 */ /* 0x010fe20000100800 */
[----:B--2---:R-:W-:Y:S02]  /*11880*/  STL [R1+0x12c8], R7 ;  /* 0x0012c80701007387 */ /* 0x004fe40000100800 */
[----:B------:R1:W-:Y:S01]  /*11890*/  STS.U16 [R24+0x3d00], R29 ;  /* 0x003d001d18007388 */ /* 0x0003e20000000400 */
[----:B------:R-:W-:Y:S01]  /*118a0*/  PRMT R12, RZ, 0x7610, R12 ;  /* 0x00007610ff0c7816 */ /* 0x000fe2000000000c */
[----:B0-----:R-:W-:-:S02]  /*118b0*/  @!P0 IMAD.MOV.U32 R11, RZ, RZ, R3 ;  /* 0x000000ffff0b8224 */ /* 0x001fc400078e0003 */
[----:B------:R-:W-:-:S05]  /*118c0*/  @!P0 IMAD.MOV.U32 R10, RZ, RZ, R2 ;  /* 0x000000ffff0a8224 */ /* 0x000fca00078e0002 */
[----:B------:R0:W2:Y:S04]  /*118d0*/  @!P0 LDG.E.U16 R12, [R10.64] ;  /* 0x000000080a0c8981 */ /* 0x0000a8000c1e1500 */
[----:B------:R-:W-:Y:S04]  /*118e0*/  STL [R1+0x12cc], R8 ;  /* 0x0012cc0801007387 */ /* 0x000fe80000100800 */
[----:B---3--:R3:W-:Y:S01]  /*118f0*/  STL [R1+0x12d0], R9 ;  /* 0x0012d00901007387 */ /* 0x0087e20000100800 */
[----:B-1----:R-:W4:Y:S03]  /*11900*/  LDL R29, [R1+0x454] ;  /* 0x00045400011d7983 */ /* 0x002f260000100800 */
[----:B---3--:R-:W3:Y:S01]  /*11910*/  LDL.LU R9, [R1+0x308] ;  /* 0x0003080001097983 */ /* 0x008ee20000300800 */
[----:B------:R-:W3:Y:S02]  /*11920*/  LDL.LU R8, [R1+0x2d0] ;  /* 0x0002d00001087983 */ /* 0x000ee40000300800 */
[----:B------:R-:W3:Y:S02]  /*11930*/  LDL.LU R7, [R1+0x2c8] ;  /* 0x0002c80001077983 */ /* 0x000ee40000300800 */
[----:B------:R-:W3:Y:S01]  /*11940*/  LDL.LU R6, [R1+0x290] ;  /* 0x0002900001067983 */ /* 0x000ee20000300800 */
[----:B------:R-:W3:Y:S01]  /*11950*/  LDL.LU R5, [R1+0x288] ;  /* 0x0002880001057983 */ /* 0x000ee20000300800 */
        /* <DEDUP_REMOVED lines=12> */
[----:B0-----:R-:W3:Y:S01]  /*11a20*/  LDL R11, [R1+0x450] ;  /* 0x00045000010b7983 */ /* 0x001ee20000100800 */
[----:B------:R-:W-:-:S02]  /*11a30*/  PRMT R13, RZ, 0x7610, R13 ;  /* 0x00007610ff0d7816 */ /* 0x000fc4000000000d */
[----:B--2---:R0:W-:Y:S04]  /*11a40*/  STL [R1+0x12d4], R12 ;  /* 0x0012d40c01007387 */ /* 0x0041e80000100800 */
[----:B0-----:R-:W2:Y:S01]  /*11a50*/  LDL.LU R12, [R1+0x310] ;  /* 0x00031000010c7983 */ /* 0x001ea20000300800 */
[----:B----4-:R-:W-:-:S03]  /*11a60*/  @!P0 IMAD.MOV.U32 R10, RZ, RZ, R29 ;  /* 0x000000ffff0a8224 */ /* 0x010fc600078e001d */
[----:B------:R-:W4:Y:S04]  /*11a70*/  LDL.LU R29, [R1+0x8] ;  /* 0x00000800011d7983 */ /* 0x000f280000300800 */
[----:B---3--:R0:W3:Y:S04]  /*11a80*/  @!P0 LDG.E.U16 R13, [R10.64] ;  /* 0x000000080a0d8981 */ /* 0x0080e8000c1e1500 */
[----:B0-----:R-:W2:Y:S04]  /*11a90*/  LDL R10, [R1+0x448] ;  /* 0x00044800010a7983 */ /* 0x001ea80000100800 */
[----:B------:R-:W2:Y:S01]  /*11aa0*/  LDL R11, [R1+0x44c] ;  /* 0x00044c00010b7983 */ /* 0x000ea20000100800 */
[----:B------:R-:W-:-:S02]  /*11ab0*/  PRMT R14, RZ, 0x7610, R14 ;  /* 0x00007610ff0e7816 */ /* 0x000fc4000000000e */
[----:B--2---:R-:W-:-:S04]  /*11ac0*/  @!P0 LOP3.LUT R11, R11, R10, RZ, 0x3c, !PT ;  /* 0x0000000a0b0b8212 */ /* 0x004fc800078e3cff */
[----:B------:R-:W-:-:S04]  /*11ad0*/  @!P0 LOP3.LUT R10, R11, R10, RZ, 0x3c, !PT ;  /* 0x0000000a0b0a8212 */ /* 0x000fc800078e3cff */
[----:B------:R-:W-:Y:S01]  /*11ae0*/  @!P0 LOP3.LUT R11, R11, R10, RZ, 0x3c, !PT ;  /* 0x0000000a0b0b8212 */ /* 0x000fe200078e3cff */
[----:B---3--:R0:W-:Y:S04]  /*11af0*/  STL [R1+0x12d8], R13 ;  /* 0x0012d80d01007387 */ /* 0x0081e80000100800 */
[----:B------:R1:W2:Y:S04]  /*11b00*/  @!P0 LDG.E.U16 R14, [R10.64] ;  /* 0x000000080a0e8981 */ /* 0x0002a8000c1e1500 */
[----:B0-----:R-:W3:Y:S04]  /*11b10*/  LDL.LU R13, [R1+0x350] ;  /* 0x00035000010d7983 */ /* 0x001ee80000300800 */
[----:B-1----:R-:W2:Y:S04]  /*11b20*/  LDL R10, [R1+0x440] ;  /* 0x00044000010a7983 */ /* 0x002ea80000100800 */
[----:B------:R-:W2:Y:S01]  /*11b30*/  LDL R11, [R1+0x444] ;  /* 0x00044400010b7983 */ /* 0x000ea20000100800 */
[----:B------:R-:W-:-:S02]  /*11b40*/  PRMT R15, RZ, 0x7610, R15 ;  /* 0x00007610ff0f7816 */ /* 0x000fc4000000000f */
[----:B--2---:R-:W-:-:S04]  /*11b50*/  @!P0 LOP3.LUT R11, R11, R10, RZ, 0x3c, !PT ;  /* 0x0000000a0b0b8212 */ /* 0x004fc800078e3cff */
[----:B------:R-:W-:-:S04]  /*11b60*/  @!P0 LOP3.LUT R10, R11, R10, RZ, 0x3c, !PT ;  /* 0x0000000a0b0a8212 */ /* 0x000fc800078e3cff */
[----:B------:R-:W-:-:S05]  /*11b70*/  @!P0 LOP3.LUT R11, R11, R10, RZ, 0x3c, !PT ;  /* 0x0000000a0b0b8212 */ /* 0x000fca00078e3cff */
[----:B------:R-:W2:Y:S04]  /*11b80*/  @!P0 LDG.E.U16 R15, [R10.64] ;  /* 0x000000080a0f8981 */ /* 0x000ea8000c1e1500 */
[----:B------:R0:W-:Y:S04]  /*11b90*/  STL [R1+0x12dc], R14 ;  /* 0x0012dc0e01007387 */ /* 0x0001e80000100800 */
[----:B0-----:R-:W3:Y:S04]  /*11ba0*/  LDL.LU R14, [R1+0x358] ;  /* 0x00035800010e7983 */ /* 0x001ee80000300800 */
[----:B--2---:R0:W-:Y:S04]  /*11bb0*/  STL [R1+0x12e0], R15 ;  /* 0x0012e00f01007387 */ /* 0x0041e80000100800 */
[----:B0-----:R-:W2:Y:S04]  /*11bc0*/  LDL.LU R15, [R1+0x414] ;  /* 0x00041400010f7983 */ /* 0x001ea80000300800 */
[----:B--2---:R0:W-:Y:S04]  /*11bd0*/  STL [R1+0x12e4], R15 ;  /* 0x0012e40f01007387 */ /* 0x0041e80000100800 */
[----:B0-----:R-:W2:Y:S04]  /*11be0*/  LDL.LU R15, [R1+0x434] ;  /* 0x00043400010f7983 */ /* 0x001ea80000300800 */
[----:B---3--:R-:W-:Y:S01]  /*11bf0*/  STS.U16 [R24+0x4c00], R14 ;  /* 0x004c000e18007388 */ /* 0x008fe20000000400 */
        /* <DEDUP_REMOVED lines=11> */
[----:B------:R-:W-:Y:S04]  /*11cb0*/  STS.U16 [R24+0xac00], R17 ;  /* 0x00ac001118007388 */ /* 0x000fe80000000400 */
[----:B--2---:R0:W-:Y:S04]  /*11cc0*/  STL [R1+0x12e8], R15 ;  /* 0x0012e80f01007387 */ /* 0x0041e80000100800 */
[----:B0-----:R-:W2:Y:S01]  /*11cd0*/  LDL.LU R15, [R1+0x438] ;  /* 0x00043800010f7983 */ /* 0x001ea20000300800 */
        /* <DEDUP_REMOVED lines=11> */
[----:B------:R0:W-:Y:S04]  /*11d90*/  STS.U16 [R24+0xad00], R18 ;  /* 0x00ad001218007388 */ /* 0x0001e80000000400 */
[----:B------:R-:W3:Y:S01]  /*11da0*/  LDL.LU R16, [R1+0x280] ;  /* 0x0002800001107983 */ /* 0x000ee20000300800 */
[----:B------:R1:W-:Y:S02]  /*11db0*/  STS.U16 [R24+0xbc00], R19 ;  /* 0x00bc001318007388 */ /* 0x0003e40000000400 */
[----:B------:R-:W3:Y:S02]  /*11dc0*/  LDL.LU R17, [R1+0x278] ;  /* 0x0002780001117983 */ /* 0x000ee40000300800 */
[----:B------:R4:W-:Y:S01]  /*11dd0*/  STS.U16 [R24+0xbd00], R25 ;  /* 0x00bd001918007388 */ /* 0x0009e20000000400 */
[----:B------:R4:W-:Y:S01]  /*11de0*/  STS.U16 [R24+0xcc00], R26 ;  /* 0x00cc001a18007388 */ /* 0x0009e20000000400 */
[----:B------:R4:W-:Y:S02]  /*11df0*/  STS.U16 [R24+0xcd00], R27 ;  /* 0x00cd001b18007388 */ /* 0x0009e40000000400 */
[----:B------:R4:W-:Y:S01]  /*11e00*/  STS.U16 [R24+0xdc00], R20 ;  /* 0x00dc001418007388 */ /* 0x0009e20000000400 */
[----:B0-----:R-:W3:Y:S01]  /*11e10*/  LDL.LU R18, [R1+0x240] ;  /* 0x0002400001127983 */ /* 0x001ee20000300800 */
[----:B-1----:R-:W3:Y:S02]  /*11e20*/  LDL.LU R19, [R1+0x238] ;  /* 0x0002380001137983 */ /* 0x002ee40000300800 */
[----:B------:R0:W-:Y:S01]  /*11e30*/  STS.U16 [R24+0xdd00], R21 ;  /* 0x00dd001518007388 */ /* 0x0001e20000000400 */
[----:B----4-:R-:W3:Y:S01]  /*11e40*/  LDL.LU R25, [R1+0x200] ;  /* 0x0002000001197983 */ /* 0x010ee20000300800 */
[----:B------:R-:W3:Y:S02]  /*11e50*/  LDL.LU R26, [R1+0x1f8] ;  /* 0x0001f800011a7983 */ /* 0x000ee40000300800 */
[----:B------:R-:W3:Y:S02]  /*11e60*/  LDL.LU R27, [R1+0x1c0] ;  /* 0x0001c000011b7983 */ /* 0x000ee40000300800 */
[----:B------:R1:W-:Y:S01]  /*11e70*/  STS.U16 [R24+0xec00], R0 ;  /* 0x00ec000018007388 */ /* 0x0003e20000000400 */
[----:B------:R-:W3:Y:S04]  /*11e80*/  LDL.LU R20, [R1+0x1b8] ;  /* 0x0001b80001147983 */ /* 0x000ee80000300800 */
[----:B------:R1:W-:Y:S04]  /*11e90*/  STS.U16 [R24+0xed00], R29 ;  /* 0x00ed001d18007388 */ /* 0x0003e80000000400 */
[----:B0-----:R-:W3:Y:S01]  /*11ea0*/  LDL.LU R21, [R1+0x180] ;  /* 0x0001800001157983 */ /* 0x001ee20000300800 */
[----:B------:R0:W-:Y:S02]  /*11eb0*/  STS.U16 [R24+0xfc00], R23 ;  /* 0x00fc001718007388 */ /* 0x0001e40000000400 */
[----:B------:R0:W-:Y:S01]  /*11ec0*/  STS.U16 [R24+0xfd00], R22 ;  /* 0x00fd001618007388 */ /* 0x0001e20000000400 */
[----:B-1----:R-:W-:Y:S01]  /*11ed0*/  LOP3.LUT R0, R28, 0x70, RZ, 0x3c, !PT ;  /* 0x000000701c007812 */ /* 0x002fe200078e3cff */
[----:B------:R-:W3:Y:S01]  /*11ee0*/  LDL.LU R29, [R1+0x128] ;  /* 0x00012800011d7983 */ /* 0x000ee20000300800 */
[----:B------:R-:W3:Y:S02]  /*11ef0*/  LDL.LU R28, [R1+0x64] ;  /* 0x00006400011c7983 */ /* 0x000ee40000300800 */
[----:B------:R-:W3:Y:S02]  /*11f00*/  LDL.LU R10, [R1+0x1c] ;  /* 0x00001c00010a7983 */ /* 0x000ee40000300800 */
[----:B------:R-:W3:Y:S01]  /*11f10*/  LDL.LU R11, [R1+0x4] ;  /* 0x00000400010b7983 */ /* 0x000ee20000300800 */
[----:B0-----:R-:W3:Y:S01]  /*11f20*/  LDL.LU R23, [R1+0x24] ;  /* 0x0000240001177983 */ /* 0x001ee20000300800 */
[----:B------:R-:W3:Y:S03]  /*11f30*/  LDL.LU R22, [R1+0x3c] ;  /* 0x00003c0001167983 */ /* 0x000ee60000300800 */
[----:B--2---:R0:W-:Y:S04]  /*11f40*/  STS.U16 [R0+0xe00], R15 ;  /* 0x000e000f00007388 */ /* 0x0041e80000000400 */
[----:B0-----:R-:W2:Y:S04]  /*11f50*/  LDL.LU R15, [R1+0x12e8] ;  /* 0x0012e800010f7983 */ /* 0x001ea80000300800 */
[----:B--2---:R0:W-:Y:S04]  /*11f60*/  STS.U16 [R0+0xf00], R15 ;  /* 0x000f000f00007388 */ /* 0x0041e80000000400 */
[----:B0-----:R-:W2:Y:S04]  /*11f70*/  LDL.LU R15, [R1+0x12e4] ;  /* 0x0012e400010f7983 */ /* 0x001ea80000300800 */
[----:B--2---:R0:W-:Y:S01]  /*11f80*/  STS.U16 [R0+0x1e00], R15 ;  /* 0x001e000f00007388 */ /* 0x0041e20000000400 */
[----:B---3--:R1:W-:Y:S02]  /*11f90*/  STS.U16 [R0+0x1f00], R14 ;  /* 0x001f000e00007388 */ /* 0x0083e40000000400 */
[----:B------:R2:W-:Y:S02]  /*11fa0*/  STS.U16 [R0+0x2e00], R13 ;  /* 0x002e000d00007388 */ /* 0x0005e40000000400 */
[----:B------:R3:W-:Y:S01]  /*11fb0*/  STS.U16 [R0+0x2f00], R12 ;  /* 0x002f000c00007388 */ /* 0x0007e20000000400 */
[----:B------:R3:W-:Y:S01]  /*11fc0*/  STS.U16 [R0+0x3e00], R9 ;  /* 0x003e000900007388 */ /* 0x0007e20000000400 */
[----:B------:R3:W-:Y:S03]  /*11fd0*/  STS.U16 [R0+0x3f00], R8 ;  /* 0x003f000800007388 */ /* 0x0007e60000000400 */
[----:B0-----:R-:W4:Y:S01]  /*11fe0*/  LDL.LU R15, [R1+0x12e0] ;  /* 0x0012e000010f7983 */ /* 0x001f220000300800 */
[----:B-1----:R-:W4:Y:S02]  /*11ff0*/  LDL.LU R14, [R1+0x12dc] ;  /* 0x0012dc00010e7983 */ /* 0x002f240000300800 */
[----:B--2---:R-:W2:Y:S02]  /*12000*/  LDL.LU R13, [R1+0x12d8] ;  /* 0x0012d800010d7983 */ /* 0x004ea40000300800 */
[----:B---3--:R-:W3:Y:S01]  /*12010*/  LDL.LU R12, [R1+0x12d4] ;  /* 0x0012d400010c7983 */ /* 0x008ee20000300800 */
        /* <DEDUP_REMOVED lines=30> */
[----:B0-----:R-:W2:Y:S01]  /*12200*/  LDL.LU R27, [R1+0x1298] ;  /* 0x00129800011b7983 */ /* 0x001ea20000300800 */
[----:B-1----:R-:W2:Y:S02]  /*12210*/  LDL.LU R20, [R1+0x1294] ;  /* 0x0012940001147983 */ /* 0x002ea40000300800 */
[----:B------:R-:W2:Y:S02]  /*12220*/  LDL.LU R21, [R1+0x1290] ;  /* 0x0012900001157983 */ /* 0x000ea40000300800 */
[----:B------:R-:W2:Y:S01]  /*12230*/  LDL.LU R29, [R1+0x128c] ;  /* 0x00128c00011d7983 */ /* 0x000ea20000300800 */
[----:B------:R0:W-:Y:S01]  /*12240*/  STS.U16 [R0+0xce00], R28 ;  /* 0x00ce001c00007388 */ /* 0x0001e20000000400 */
[----:B------:R-:W-:Y:S02]  /*12250*/  STS.U16 [R0+0xcf00], R22 ;  /* 0x00cf001600007388 */ /* 0x000fe40000000400 */
[----:B------:R-:W-:Y:S02]  /*12260*/  STS.U16 [R0+0xde00], R23 ;  /* 0x00de001700007388 */ /* 0x000fe40000000400 */
[----:B------:R1:W-:Y:S01]  /*12270*/  STS.U16 [R0+0xdf00], R10 ;  /* 0x00df000a00007388 */ /* 0x0003e20000000400 */
[----:B------:R-:W-:Y:S04]  /*12280*/  STS.U16 [R0+0xee00], R11 ;  /* 0x00ee000b00007388 */ /* 0x000fe80000000400 */
[----:B0-----:R-:W0:Y:S02]  /*12290*/  S2R R28, SR_TID.X ;  /* 0x00000000001c7919 */ /* 0x001e240000002100 */
[----:B0-----:R-:W-:-:S05]  /*122a0*/  LOP3.LUT R28, R28, 0x7f, RZ, 0xc0, !PT ;  /* 0x0000007f1c1c7812 */ /* 0x001fca00078ec0ff */
[----:B------:R-:W-:-:S05]  /*122b0*/  IMAD.SHL.U32 R28, R28, 0x2, RZ ;  /* 0x000000021c1c7824 */ /* 0x000fca00078e00ff */
[C---:B-1----:R-:W-:Y:S01]  /*122c0*/  LOP3.LUT R10, R28.reuse, 0x10, RZ, 0x3c, !PT ;  /* 0x000000101c0a7812 */ /* 0x042fe200078e3cff */
[----:B--2---:R0:W-:Y:S04]  /*122d0*/  STS.U16 [R0+0xef00], R29 ;  /* 0x00ef001d00007388 */ /* 0x0041e80000000400 */
[----:B0-----:R-:W2:Y:S01]  /*122e0*/  LDL.LU R29, [R1+0x1288] ;  /* 0x00128800011d7983 */ /* 0x001ea20000300800 */
[----:B------:R-:W-:Y:S01]  /*122f0*/  STS.U16 [R0+0xfe00], R21 ;  /* 0x00fe001500007388 */ /* 0x000fe20000000400 */
[----:B------:R-:W-:Y:S01]  /*12300*/  LOP3.LUT R11, R28, 0x20, RZ, 0x3c, !PT ;  /* 0x000000201c0b7812 */ /* 0x000fe200078e3cff */
[----:B------:R-:W-:Y:S01]  /*12310*/  STS.U16 [R0+0xff00], R20 ;  /* 0x00ff001400007388 */ /* 0x000fe20000000400 */
[----:B------:R-:W-:Y:S04]  /*12320*/  STS.U16 [R28+0x10000], R19 ;  /* 0x010000131c007388 */ /* 0x000fe80000000400 */
[----:B------:R-:W-:Y:S01]  /*12330*/  STS.U16 [R28+0x10800], R6 ;  /* 0x010800061c007388 */ /* 0x000fe20000000400 */
[----:B------:R-:W-:Y:S02]  /*12340*/  STS.U16 [R10+0x10100], R18 ;  /* 0x010100120a007388 */ /* 0x000fe40000000400 */
[----:B------:R-:W-:Y:S02]  /*12350*/  STS.U16 [R10+0x10900], R7 ;  /* 0x010900070a007388 */ /* 0x000fe40000000400 */
[----:B------:R-:W-:Y:S01]  /*12360*/  STS.U16 [R11+0x10200], R17 ;  /* 0x010200110b007388 */ /* 0x000fe20000000400 */
[----:B------:R-:W-:Y:S01]  /*12370*/  STS.U16 [R11+0x10a00], R8 ;  /* 0x010a00080b007388 */ /* 0x000fe20000000400 */
[----:B------:R-:W-:Y:S02]  /*12380*/  STS.U16 [R27+0x10300], R16 ;  /* 0x010300101b007388 */ /* 0x000fe40000000400 */
[----:B------:R0:W-:Y:S02]  /*12390*/  STS.U16 [R27+0x10b00], R9 ;  /* 0x010b00091b007388 */ /* 0x0001e40000000400 */
[----:B------:R-:W-:Y:S01]  /*123a0*/  STS.U16 [R26+0x10400], R2 ;  /* 0x010400021a007388 */ /* 0x000fe20000000400 */
[----:B---3--:R-:W-:Y:S01]  /*123b0*/  STS.U16 [R26+0x10c00], R12 ;  /* 0x010c000c1a007388 */ /* 0x008fe20000000400 */
[----:B------:R-:W-:Y:S03]  /*123c0*/  STS.U16 [R25+0x10500], R3 ;  /* 0x0105000319007388 */ /* 0x000fe60000000400 */
[----:B0-----:R-:W0:Y:S01]  /*123d0*/  S2R R27, SR_TID.X ;  /* 0x00000000001b7919 */ /* 0x001e220000002100 */
[----:B------:R-:W-:Y:S02]  /*123e0*/  STS.U16 [R25+0x10d00], R13 ;  /* 0x010d000d19007388 */ /* 0x000fe40000000400 */
[----:B------:R-:W-:Y:S02]  /*123f0*/  STS.U16 [R24+0x10600], R4 ;  /* 0x0106000418007388 */ /* 0x000fe40000000400 */
[----:B----4-:R-:W-:Y:S01]  /*12400*/  STS.U16 [R24+0x10e00], R14 ;  /* 0x010e000e18007388 */ /* 0x010fe20000000400 */
[----:B------:R-:W-:Y:S01]  /*12410*/  STS.U16 [R0+0x10700], R5 ;  /* 0x0107000500007388 */ /* 0x000fe20000000400 */
[----:B------:R0:W-:Y:S02]  /*12420*/  STS.U16 [R0+0x10f00], R15 ;  /* 0x010f000f00007388 */ /* 0x0001e40000000400 */
[----:B------:R-:W-:Y:S01]  /*12430*/  BAR.SYNC.DEFER_BLOCKING 0x0 ;  /* 0x0000000000007b1d */ /* 0x000fe20000010000 */
[C---:B0-----:R-:W-:Y:S01]  /*12440*/  LOP3.LUT R0, R27.reuse, 0x7, RZ, 0xc0, !PT ;  /* 0x000000071b007812 */ /* 0x041fe200078ec0ff */
[----:B------:R-:W-:-:S04]  /*12450*/  IMAD.SHL.U32 R22, R27, 0x2, RZ ;  /* 0x000000021b167824 */ /* 0x000fc800078e00ff */
[----:B------:R-:W-:-:S05]  /*12460*/  IMAD R0, R0, 0x110, RZ ;  /* 0x0000011000007824 */ /* 0x000fca00078e02ff */
[----:B------:R-:W-:-:S05]  /*12470*/  LOP3.LUT R0, R0, 0x30, R22, 0x78, !PT ;  /* 0x0000003000007812 */ /* 0x000fca00078e7816 */
[----:B------:R-:W-:Y:S04]  /*12480*/  LDSM.16.M88.4 R12, [R0+0x10000] ;  /* 0x01000000000c783b */ /* 0x000fe80000000200 */
[----:B------:R-:W-:Y:S04]  /*12490*/  LDSM.16.M88.4 R16, [R0+0x10800] ;  /* 0x010800000010783b */ /* 0x000fe80000000200 */
[----:B--2---:R-:W0:Y:S04]  /*124a0*/  LDSM.16.MT88.4 R8, [R29] ;  /* 0x000000001d08783b */ /* 0x004e280000004200 */
[----:B------:R-:W1:Y:S04]  /*124b0*/  LDSM.16.MT88.4 R4, [R29+0x80] ;  /* 0x000080001d04783b */ /* 0x000e680000004200 */
[----:B------:R-:W2:Y:S04]  /*124c0*/  LDSM.16.MT88.4 R20, [R29+0x100] ;  /* 0x000100001d14783b */ /* 0x000ea80000004200 */
[----:B0-----:R-:W-:Y:S01]  /*124d0*/  STL.64 [R1+0x1280], R10 ;  /* 0x0012800a01007387 */ /* 0x001fe20000100a00 */
[----:B------:R-:W-:Y:S02]  /*124e0*/  STL.64 [R1+0x1278], R8 ;  /* 0x0012780801007387 */ /* 0x000fe40000100a00 */
[----:B------:R-:W-:Y:S02]  /*124f0*/  STL [R1+0x1224], R14 ;  /* 0x0012240e01007387 */ /* 0x000fe40000100800 */
[----:B------:R-:W-:Y:S01]  /*12500*/  STL [R1+0x1220], R15 ;  /* 0x0012200f01007387 */ /* 0x000fe20000100800 */
[----:B------:R-:W-:Y:S01]  /*12510*/  STL [R1+0x120c], R18 ;  /* 0x00120c1201007387 */ /* 0x000fe20000100800 */
[----:B------:R-:W-:Y:S02]  /*12520*/  STL [R1+0x1208], R19 ;  /* 0x0012081301007387 */ /* 0x000fe40000100800 */
[----:B------:R0:W-:Y:S02]  /*12530*/  STL.64 [R1+0x1270], R16 ;  /* 0x0012701001007387 */ /* 0x0001e40000100a00 */
[----:B-1----:R-:W-:Y:S01]  /*12540*/  STL.64 [R1+0x1268], R6 ;  /* 0x0012680601007387 */ /* 0x002fe20000100a00 */
[----:B------:R-:W-:Y:S02]  /*12550*/  STL.64 [R1+0x1260], R4 ;  /* 0x0012600401007387 */ /* 0x000fe40000100a00 */
[----:B------:R-:W1:Y:S04]  /*12560*/  LDSM.16.MT88.4 R4, [R29+0x180] ;  /* 0x000180001d04783b */ /* 0x000e680000004200 */
[----:B--2---:R-:W-:Y:S02]  /*12570*/  STL.64 [R1+0x1248], R22 ;  /* 0x0012481601007387 */ /* 0x004fe40000100a00 */
[----:B------:R-:W-:Y:S01]  /*12580*/  STL.64 [R1+0x1240], R20 ;  /* 0x0012401401007387 */ /* 0x000fe20000100a00 */
[----:B------:R-:W2:Y:S04]  /*12590*/  LDSM.16.MT88.4 R8, [R29+0x2000] ;  /* 0x002000001d08783b */ /* 0x000ea80000004200 */
[----:B0-----:R-:W3:Y:S01]  /*125a0*/  LDL.LU.64 R16, [R1+0x170] ;  /* 0x0001700001107983 */ /* 0x001ee20000300a00 */
[----:B------:R-:W3:Y:S03]  /*125b0*/  LDL.LU.64 R18, [R1+0x178] ;  /* 0x0001780001127983 */ /* 0x000ee60000300a00 */
[----:B-1----:R0:W-:Y:S01]  /*125c0*/  STL.64 [R1], R4 ;  /* 0x0000000401007387 */ /* 0x0021e20000100a00 */
[----:B------:R1:W-:Y:S03]  /*125d0*/  STL.64 [R1+0x8], R6 ;  /* 0x0000080601007387 */ /* 0x0003e60000100a00 */
[----:B0-----:R-:W4:Y:S01]  /*125e0*/  LDL.LU.64 R4, [R1+0x160] ;  /* 0x0001600001047983 */ /* 0x001f220000300a00 */
[----:B-1----:R-:W4:Y:S02]  /*125f0*/  LDL.LU.64 R6, [R1+0x168] ;  /* 0x0001680001067983 */ /* 0x002f240000300a00 */
[----:B------:R-:W3:Y:S02]  /*12600*/  LDL.LU.64 R20, [R1+0x130] ;  /* 0x0001300001147983 */ /* 0x000ee40000300a00 */
[----:B------:R-:W3:Y:S02]  /*12610*/  LDL.LU.64 R22, [R1+0x138] ;  /* 0x0001380001167983 */ /* 0x000ee40000300a00 */
[----:B--2---:R-:W-:Y:S01]  /*12620*/  IMAD.MOV.U32 R15, RZ, RZ, R8 ;  /* 0x000000ffff0f7224 */ /* 0x004fe200078e0008 */
[----:B---3--:R-:W-:Y:S01]  /*12630*/  STL.64 [R1+0x1258], R22 ;  /* 0x0012581601007387 */ /* 0x008fe20000100a00 */
[----:B------:R0:W-:Y:S03]  /*12640*/  STL.64 [R1+0x1250], R20 ;  /* 0x0012501401007387 */ /* 0x0001e60000100a00 */
[----:B0-----:R-:W2:Y:S01]  /*12650*/  LDL.LU.64 R20, [R1+0x150] ;  /* 0x0001500001147983 */ /* 0x001ea20000300a00 */
[----:B------:R-:W2:Y:S02]  /*12660*/  LDL.LU.64 R22, [R1+0x158] ;  /* 0x0001580001167983 */ /* 0x000ea40000300a00 */
[----:B------:R-:W-:Y:S02]  /*12670*/  STL [R1+0x34], R9 ;  /* 0x0000340901007387 */ /* 0x000fe40000100800 */
[----:B------:R-:W-:Y:S02]  /*12680*/  STL.64 [R1+0x38], R10 ;  /* 0x0000380a01007387 */ /* 0x000fe40000100a00 */
[----:B------:R-:W0:Y:S04]  /*12690*/  LDSM.16.MT88.4 R8, [R29+0x2080] ;  /* 0x002080001d08783b */ /* 0x000e280000004200 */
[----:B------:R-:W3:Y:S01]  /*126a0*/  LDL.LU.64 R24, [R1+0x50] ;  /* 0x0000500001187983 */ /* 0x000ee20000300a00 */
[----:B------:R-:W3:Y:S02]  /*126b0*/  LDL.LU.64 R26, [R1+0x58] ;  /* 0x00005800011a7983 */ /* 0x000ee40000300a00 */
[----:B------:R-:W-:Y:S01]  /*126c0*/  STL [R1+0x1228], R15 ;  /* 0x0012280f01007387 */ /* 0x000fe20000100800 */
[----:B0-----:R-:W-:Y:S01]  /*126d0*/  STL.64 [R1+0x20], R8 ;  /* 0x0000200801007387 */ /* 0x001fe20000100a00 */
[----:B------:R-:W-:Y:S02]  /*126e0*/  STL [R1+0x28], R10 ;  /* 0x0000280a01007387 */ /* 0x000fe40000100800 */
[----:B------:R-:W-:-:S02]  /*126f0*/  IMAD.MOV.U32 R14, RZ, RZ, R11 ;  /* 0x000000ffff0e7224 */ /* 0x000fc400078e000b */
[----:B------:R-:W0:Y:S04]  /*12700*/  LDSM.16.MT88.4 R8, [R29+0x2100] ;  /* 0x002100001d08783b */ /* 0x000e280000004200 */
[----:B------:R-:W-:Y:S04]  /*12710*/  STL [R1+0x122c], R14 ;  /* 0x00122c0e01007387 */ /* 0x000fe80000100800 */
[----:B0-----:R-:W-:Y:S01]  /*12720*/  STL.64 [R1+0x10], R8 ;  /* 0x0000100801007387 */ /* 0x001fe20000100a00 */
[----:B------:R-:W-:Y:S02]  /*12730*/  STL.64 [R1+0x18], R10 ;  /* 0x0000180a01007387 */ /* 0x000fe40000100a00 */
[----:B------:R-:W0:Y:S02]  /*12740*/  LDSM.16.MT88.4 R8, [R29+0x2180] ;  /* 0x002180001d08783b */ /* 0x000e240000004200 */
[----:B0-----:R-:W-:Y:S02]  /*12750*/  STL.64 [R1+0x70], R8 ;  /* 0x0000700801007387 */ /* 0x001fe40000100a00 */
[----:B------:R0:W-:Y:S02]  /*12760*/  STL.64 [R1+0x78], R10 ;  /* 0x0000780a01007387 */ /* 0x0001e40000100a00 */
[----:B0-----:R-:W2:Y:S01]  /*12770*/  LDL.LU.64 R10, [R1+0x1280] ;  /* 0x00128000010a7983 */ /* 0x001ea20000300a00 */
[----:B------:R-:W2:Y:S02]  /*12780*/  LDL.LU.64 R8, [R1+0x1278] ;  /* 0x0012780001087983 */ /* 0x000ea40000300a00 */
[C---:B--2---:R-:W-:Y:S11]  /*12790*/  HMMA.16816.F32.BF16 R16, R8.reuse, R12, R16 ;  /* 0x0000000c0810723c */ /* 0x044ff60000041810 */
[----:B------:R-:W-:Y:S11]  /*127a0*/  @!UPT UIADD3 URZ, URZ, URZ, URZ ;  /* 0x0000003f3f3ff290 */ /* 0x000ff6000fffe03f */
[----:B------:R-:W-:Y:S01]  /*127b0*/  @!UPT UIADD3 URZ, URZ, URZ, URZ ;  /* 0x0000003f3f3ff290 */ /* 0x000fe2000fffe03f */
[----:B------:R0:W-:Y:S04]  /*127c0*/  STL.64 [R1+0xb0], R16 ;  /* 0x0000b01001007387 */ /* 0x0001e80000100a00 */
[----:B0-----:R-:W4:Y:S02]  /*127d0*/  LDL.LU.64 R16, [R1+0x1270] ;  /* 0x0012700001107983 */ /* 0x001f240000300a00 */
[----:B----4-:R-:W-:Y:S02]  /*127e0*/  HMMA.16816.F32.BF16 R8, R8, R16, R4 ;  /* 0x000000100808723c */ /* 0x010fe40000041804 */
[----:B------:R-:W2:Y:S01]  /*127f0*/  LDL.LU.64 R6, [R1+0x1268] ;  /* 0x0012680001067983 */ /* 0x000ea20000300a00 */
[----:B------:R-:W2:Y:S11]  /*12800*/  LDL.LU.64 R4, [R1+0x1260] ;  /* 0x0012600001047983 */ /* 0x000eb60000300a00 */
[----:B------:R-:W-:Y:S09]  /*12810*/  @!UPT UIADD3 URZ, URZ, URZ, URZ ;  /* 0x0000003f3f3ff290 */ /* 0x000ff2000fffe03f */
[----:B------:R0:W-:Y:S01]  /*12820*/  STL.64 [R1+0xa0], R8 ;  /* 0x0000a00801007387 */ /* 0x0001e20000100a00 */
[----:B------:R1:W-:Y:S03]  /*12830*/  STL.64 [R1+0xa8], R10 ;  /* 0x0000a80a01007387 */ /* 0x0003e60000100a00 */
[----:B0-----:R-:W4:Y:S01]  /*12840*/  LDL.LU.64 R8, [R1+0x40] ;  /* 0x0000400001087983 */ /* 0x001f220000300a00 */
[----:B-1----:R-:W4:Y:S01]  /*12850*/  LDL.LU.64 R10, [R1+0x48] ;  /* 0x00004800010a7983 */ /* 0x002f220000300a00 */
[C---:B--2---:R-:W-:Y:S11]  /*12860*/  HMMA.16816.F32.BF16 R20, R4.reuse, R12, R20 ;  /* 0x0000000c0414723c */ /* 0x044ff60000041814 */
[----:B------:R-:W-:Y:S11]  /*12870*/  @!UPT UIADD3 URZ, URZ, URZ, URZ ;  /* 0x0000003f3f3ff290 */ /* 0x000ff6000fffe03f */
[----:B------:R-:W-:Y:S01]  /*12880*/  @!UPT UIADD3 URZ, URZ, URZ, URZ ;  /* 0x0000003f3f3ff290 */ /* 0x000fe2000fffe03f */
[----:B------:R-:W-:Y:S01]  /*12890*/  STL.64 [R1+0x90], R20 ;  /* 0x0000901401007387 */ /* 0x000fe20000100a00 */
[----:B------:R0:W-:Y:S03]  /*128a0*/  STL.64 [R1+0x98], R22 ;  /* 0x0000981601007387 */ /* 0x0001e60000100a00 */
[----:B0-----:R-:W2:Y:S01]  /*128b0*/  LDL.LU.64 R22, [R1+0x1258] ;  /* 0x0012580001167983 */ /* 0x001ea20000300a00 */
[----:B------:R-:W2:Y:S02]  /*128c0*/  LDL.LU.64 R20, [R1+0x1250] ;  /* 0x0012500001147983 */ /* 0x000ea40000300a00 */
[----:B--2---:R-:W-:Y:S01]  /*128d0*/  HMMA.16816.F32.BF16 R4, R4, R16, R20 ;  /* 0x000000100404723c */ /* 0x004fe20000041814 */
[----:B------:R-:W3:Y:S01]  /*128e0*/  LDL.LU.64 R22, [R1+0x1248] ;  /* 0x0012480001167983 */ /* 0x000ee20000300a00 */
[----:B------:R-:W3:Y:S11]  /*128f0*/  LDL.LU.64 R20, [R1+0x1240] ;  /* 0x0012400001147983 */ /* 0x000ef60000300a00 */
[----:B------:R-:W-:Y:S10]  /*12900*/  @!UPT UIADD3 URZ, URZ, URZ, URZ ;  /* 0x0000003f3f3ff290 */ /* 0x000ff4000fffe03f */
[----:B------:R0:W-:Y:S01]  /*12910*/  STL.64 [R1+0x80], R4 ;  /* 0x0000800401007387 */ /* 0x0001e20000100a00 */
[----:B------:R1:W-:Y:S03]  /*12920*/  STL.64 [R1+0x88], R6 ;  /* 0x0000880601007387 */ /* 0x0003e60000100a00 */
[----:B0-----:R-:W2:Y:S01]  /*12930*/  LDL.LU.64 R4, [R1] ;  /* 0x0000000001047983 */ /* 0x001ea20000300a00 */
[----:B-1----:R-:W2:Y:S01]  /*12940*/  LDL.LU.64 R6, [R1+0x8] ;  /* 0x0000080001067983 */ /* 0x002ea20000300a00 */
[C---:B---3--:R-:W-:Y:S11]  /*12950*/  HMMA.16816.F32.BF16 R24, R20.reuse, R12, R24 ;  /* 0x0000000c1418723c */ /* 0x048ff60000041818 */
[----:B------:R-:W-:Y:S11]  /*12960*/  @!UPT UIADD3 URZ, URZ, URZ, URZ ;  /* 0x0000003f3f3ff290 */ /* 0x000ff6000fffe03f */
[----:B------:R-:W-:Y:S02]  /*12970*/  @!UPT UIADD3 URZ, URZ, URZ, URZ ;  /* 0x0000003f3f3ff290 */ /* 0x000fe4000fffe03f */
[----:B------:R-:W-:Y:S02]  /*12980*/  IMAD.MOV.U32 R2, RZ, RZ, R26 ;  /* 0x000000ffff027224 */ /* 0x000fe400078e001a */
[----:B------:R-:W-:Y:S02]  /*12990*/  IMAD.MOV.U32 R0, RZ, RZ, R27 ;  /* 0x000000ffff007224 */ /* 0x000fe400078e001b */
[----:B------:R-:W-:Y:S02]  /*129a0*/  IMAD.MOV.U32 R28, RZ, RZ, R24 ;  /* 0x000000ffff1c7224 */ /* 0x000fe400078e0018 */
[----:B------:R-:W-:Y:S01]  /*129b0*/  IMAD.MOV.U32 R3, RZ, RZ, R25 ;  /* 0x000000ffff037224 */ /* 0x000fe200078e0019 */
[----:B------:R-:W3:Y:S01]  /*129c0*/  LDL.LU.64 R26, [R1+0x1238] ;  /* 0x00123800011a7983 */ /* 0x000ee20000300a00 */
[----:B------:R-:W3:Y:S01]  /*129d0*/  LDL.LU.64 R24, [R1+0x1230] ;  /* 0x0012300001187983 */ /* 0x000ee20000300a00 */
[----:B----4-:R-:W-:Y:S01]  /*129e0*/  HMMA.16816.F32.BF16 R8, R20, R16, R8 ;  /* 0x000000101408723c */ /* 0x010fe20000041808 */
[----:B------:R-:W-:Y:S01]  /*129f0*/  STL [R1+0x121c], R0 ;  /* 0x00121c0001007387 */ /* 0x000fe20000100800 */
[----:B------:R-:W-:Y:S01]  /*12a00*/  STL [R1+0x1218], R2 ;  /* 0x0012180201007387 */ /* 0x000fe20000100800 */
[----:B------:R-:W-:Y:S02]  /*12a10*/  STL [R1+0x1214], R3 ;  /* 0x0012140301007387 */ /* 0x000fe40000100800 */
[----:B------:R-:W-:Y:S02]  /*12a20*/  STL [R1+0x1210], R28 ;  /* 0x0012101c01007387 */ /* 0x000fe40000100800 */
[----:B--2---:R-:W-:-:S02]  /*12a30*/  IMAD.MOV.U32 R21, RZ, RZ, R4 ;  /* 0x000000ffff157224 */ /* 0x004fc400078e0004 */
[----:B------:R-:W-:Y:S11]  /*12a40*/  IMAD.MOV.U32 R20, RZ, RZ, R5 ;  /* 0x000000ffff147224 */ /* 0x000ff600078e0005 */
[----:B------:R-:W-:Y:S03]  /*12a50*/  @!UPT UIADD3 URZ, URZ, URZ, URZ ;  /* 0x0000003f3f3ff290 */ /* 0x000fe6000fffe03f */
[----:B------:R0:W-:Y:S04]  /*12a60*/  STL.64 [R1+0x68], R10 ;  /* 0x0000680a01007387 */ /* 0x0001e80000100a00 */
[----:B0-----:R-:W0:Y:S01]  /*12a70*/  S2R R11, SR_TID.X ;  /* 0x00000000000b7919 */ /* 0x001e220000002100 */
[----:B------:R-:W-:Y:S02]  /*12a80*/  IMAD.MOV.U32 R14, RZ, RZ, R18 ;  /* 0x000000ffff0e7224 */ /* 0x000fe400078e0012 */
[----:B------:R-:W-:Y:S02]  /*12a90*/  IMAD.MOV.U32 R18, RZ, RZ, R8 ;  /* 0x000000ffff127224 */ /* 0x000fe400078e0008 */
[----:B------:R-:W-:Y:S02]  /*12aa0*/  IMAD.MOV.U32 R15, RZ, RZ, R19 ;  /* 0x000000ffff0f7224 */ /* 0x000fe400078e0013 */
[----:B------:R-:W-:Y:S01]  /*12ab0*/  IMAD.MOV.U32 R19, RZ, RZ, R9 ;  /* 0x000000ffff137224 */ /* 0x000fe200078e0009 */
[C---:B0-----:R-:W-:Y:S01]  /*12ac0*/  LOP3.LUT R8, R11.reuse, 0x7, RZ, 0xc0, !PT ;  /* 0x000000070b087812 */ /* 0x041fe200078ec0ff */
[----:B------:R-:W-:-:S04]  /*12ad0*/  IMAD.SHL.U32 R9, R11, 0x2, RZ ;  /* 0x000000020b097824 */ /* 0x000fc800078e00ff */
[----:B------:R-:W-:-:S05]  /*12ae0*/  IMAD R8, R8, 0x110, RZ ;  /* 0x0000011008087824 */ /* 0x000fca00078e02ff */
[----:B------:R-:W-:-:S04]  /*12af0*/  LOP3.LUT R8, R8, 0x30, R9, 0x78, !PT ;  /* 0x0000003008087812 */ /* 0x000fc800078e7809 */
[----:B------:R-:W-:Y:S01]  /*12b00*/  LOP3.LUT R8, R8, 0x40, RZ, 0x3c, !PT ;  /* 0x0000004008087812 */ /* 0x000fe200078e3cff */
[----:B---3--:R-:W-:Y:S07]  /*12b10*/  HMMA.16816.F32.BF16 R24, R4, R12, R24 ;  /* 0x0000000c0418723c */ /* 0x008fee0000041818 */
[----:B------:R-:W-:Y:S02]  /*12b20*/  IMAD.MOV.U32 R13, RZ, RZ, R6 ;  /* 0x000000ffff0d7224 */ /* 0x000fe400078e0006 */
[----:B------:R-:W-:-:S02]  /*12b30*/  IMAD.MOV.U32 R12, RZ, RZ, R7 ;  /* 0x000000ffff0c7224 */ /* 0x000fc400078e0007 */
[----:B------:R-:W0:Y:S02]  /*12b40*/  LDSM.16.MT88.4 R4, [R29+0x4000] ;  /* 0x004000001d04783b */ /* 0x000e240000004200 */
[----:B0-----:R-:W-:Y:S02]  /*12b50*/  IMAD.MOV.U32 R0, RZ, RZ, R4 ;  /* 0x000000ffff007224 */ /* 0x001fe400078e0004 */
[----:B------:R-:W-:Y:S02]  /*12b60*/  IMAD.MOV.U32 R2, RZ, RZ, R5 ;  /* 0x000000ffff027224 */ /* 0x000fe400078e0005 */
[----:B------:R-:W-:Y:S02]  /*12b70*/  IMAD.MOV.U32 R3, RZ, RZ, R6 ;  /* 0x000000ffff037224 */ /* 0x000fe400078e0006 */
[----:B------:R-:W-:Y:S02]  /*12b80*/  IMAD.MOV.U32 R28, RZ, RZ, R7 ;  /* 0x000000ffff1c7224 */ /* 0x000fe400078e0007 */
[----:B------:R-:W0:Y:S04]  /*12b90*/  LDSM.16.M88.4 R4, [R8+0x10000] ;  /* 0x010000000804783b */ /* 0x000e280000000200 */
[----:B------:R-:W-:Y:S01]  /*12ba0*/  STL.64 [R1+0x50], R24 ;  /* 0x0000501801007387 */ /* 0x000fe20000100a00 */
[----:B------:R-:W-:Y:S02]  /*12bb0*/  STL.64 [R1+0x58], R26 ;  /* 0x0000581a01007387 */ /* 0x000fe40000100a00 */
[----:B------:R-:W1:Y:S04]  /*12bc0*/  LDSM.16.M88.4 R8, [R8+0x10800] ;  /* 0x010800000808783b */ /* 0x000e680000000200 */
[----:B------:R-:W2:Y:S01]  /*12bd0*/  LDSM.16.MT88.4 R24, [R29+0x4080] ;  /* 0x004080001d18783b */ /* 0x000ea20000004200 */
[----:B0-----:R-:W-:Y:S03]  /*12be0*/  STL.64 [R1+0x1188], R6 ;  /* 0x0011880601007387 */ /* 0x001fe60000100a00 */
[----:B------:R0:W-:Y:S02]  /*12bf0*/  STL.64 [R1+0x1180], R4 ;  /* 0x0011800401007387 */ /* 0x0001e40000100a00 */
[----:B0-----:R-:W3:Y:S01]  /*12c00*/  LDL.LU R4, [R1+0x70] ;  /* 0x0000700001047983 */ /* 0x001ee20000300800 */
[----:B------:R-:W3:Y:S02]  /*12c10*/  LDL.LU R5, [R1+0x74] ;  /* 0x0000740001057983 */ /* 0x000ee40000300800 */
[----:B------:R-:W4:Y:S02]  /*12c20*/  LDL.LU R6, [R1+0x78] ;  /* 0x0000780001067983 */ /* 0x000f240000300800 */
[----:B------:R-:W4:Y:S02]  /*12c30*/  LDL.LU R7, [R1+0x7c] ;  /* 0x00007c0001077983 */ /* 0x000f240000300800 */
[----:B----4-:R0:W-:Y:S01]  /*12c40*/  STL.64 [R1+0x11c8], R6 ;  /* 0x0011c80601007387 */ /* 0x0101e20000100a00 */
[----:B---3--:R3:W-:Y:S02]  /*12c50*/  STL.64 [R1+0x11c0], R4 ;  /* 0x0011c00401007387 */ /* 0x0087e40000100a00 */
[----:B0-----:R-:W-:Y:S01]  /*12c60*/  IMAD.MOV.U32 R6, RZ, RZ, R14 ;  /* 0x000000ffff067224 */ /* 0x001fe200078e000e */
[----:B---3--:R-:W3:Y:S01]  /*12c70*/  LDL.LU R4, [R1+0xb0] ;  /* 0x0000b00001047983 */ /* 0x008ee20000300800 */
[----:B------:R-:W3:Y:S02]  /*12c80*/  LDL.LU R5, [R1+0xb4] ;  /* 0x0000b40001057983 */ /* 0x000ee40000300800 */
[----:B------:R-:W4:Y:S02]  /*12c90*/  LDL.LU R14, [R1+0x122c] ;  /* 0x00122c00010e7983 */ /* 0x000f240000300800 */
[----:B------:R-:W-:-:S02]  /*12ca0*/  IMAD.MOV.U32 R7, RZ, RZ, R15 ;  /* 0x000000ffff077224 */ /* 0x000fc400078e000f */
[----:B------:R-:W3:Y:S01]  /*12cb0*/  LDL.LU R15, [R1+0x1228] ;  /* 0x00122800010f7983 */ /* 0x000ee20000300800 */
[----:B-1----:R-:W-:Y:S02]  /*12cc0*/  STL [R1+0x1114], R10 ;  /* 0x0011140a01007387 */ /* 0x002fe40000100800 */
[----:B------:R-:W-:Y:S02]  /*12cd0*/  STL [R1+0x1110], R11 ;  /* 0x0011100b01007387 */ /* 0x000fe40000100800 */
[----:B------:R0:W-:Y:S02]  /*12ce0*/  STL.64 [R1+0x1178], R8 ;  /* 0x0011780801007387 */ /* 0x0001e40000100a00 */
[----:B0-----:R-:W-:Y:S02]  /*12cf0*/  IMAD.MOV.U32 R8, RZ, RZ, R21 ;  /* 0x000000ffff087224 */ /* 0x001fe400078e0015 */
[----:B------:R-:W-:Y:S02]  /*12d00*/  IMAD.MOV.U32 R9, RZ, RZ, R20 ;  /* 0x000000ffff097224 */ /* 0x000fe400078e0014 */
[----:B------:R-:W0:Y:S04]  /*12d10*/  LDSM.16.MT88.4 R20, [R29+0x4100] ;  /* 0x004100001d14783b */ /* 0x000e280000004200 */
[----:B--2---:R-:W-:Y:S01]  /*12d20*/  STL.64 [R1+0x1160], R26 ;  /* 0x0011601a01007387 */ /* 0x004fe20000100a00 */
[----:B------:R1:W-:Y:S03]  /*12d30*/  STL.64 [R1+0x1158], R24 ;  /* 0x0011581801007387 */ /* 0x0003e60000100a00 */
[----:B-1----:R-:W2:Y:S01]  /*12d40*/  LDL.LU.64 R24, [R1+0x140] ;  /* 0x0001400001187983 */ /* 0x002ea20000300a00 */
[----:B------:R-:W2:Y:S03]  /*12d50*/  LDL.LU.64 R26, [R1+0x148] ;  /* 0x00014800011a7983 */ /* 0x000ea60000300a00 */
[----:B0-----:R-:W-:Y:S01]  /*12d60*/  STL.64 [R1+0x1140], R22 ;  /* 0x0011401601007387 */ /* 0x001fe20000100a00 */
[----:B------:R0:W-:Y:S03]  /*12d70*/  STL.64 [R1+0x1138], R20 ;  /* 0x0011381401007387 */ /* 0x0001e60000100a00 */
[----:B0-----:R-:W2:Y:S01]  /*12d80*/  LDL.LU R20, [R1+0x20] ;  /* 0x0000200001147983 */ /* 0x001ea20000300800 */
[----:B------:R-:W2:Y:S02]  /*12d90*/  LDL.LU R21, [R1+0x24] ;  /* 0x0000240001157983 */ /* 0x000ea40000300800 */
[----:B------:R-:W2:Y:S02]  /*12da0*/  LDL.LU R22, [R1+0x28] ;  /* 0x0000280001167983 */ /* 0x000ea40000300800 */
[----:B----4-:R-:W-:-:S02]  /*12db0*/  IMAD.MOV.U32 R23, RZ, RZ, R14 ;  /* 0x000000ffff177224 */ /* 0x010fc400078e000e */
[----:B------:R-:W4:Y:S04]  /*12dc0*/  LDL.LU R14, [R1+0x1224] ;  /* 0x00122400010e7983 */ /* 0x000f280000300800 */
[----:B--2---:R-:W-:Y:S01]  /*12dd0*/  STL.64 [R1+0x11f8], R22 ;  /* 0x0011f81601007387 */ /* 0x004fe20000100a00 */
[----:B------:R3:W-:Y:S02]  /*12de0*/  STL.64 [R1+0x11f0], R20 ;  /* 0x0011f01401007387 */ /* 0x0007e40000100a00 */
[----:B---3--:R-:W-:Y:S02]  /*12df0*/  IMAD.MOV.U32 R20, RZ, RZ, R15 ;  /* 0x000000ffff147224 */ /* 0x008fe400078e000f */
[----:B------:R-:W4:Y:S01]  /*12e00*/  LDL.LU R15, [R1+0x1220] ;  /* 0x00122000010f7983 */ /* 0x000f220000300800 */
[----:B------:R-:W2:Y:S02]  /*12e10*/  LDL.LU R21, [R1+0x34] ;  /* 0x0000340001157983 */ /* 0x000ea40000300800 */
[----:B------:R-:W2:Y:S02]  /*12e20*/  LDL.LU R22, [R1+0x38] ;  /* 0x0000380001167983 */ /* 0x000ea40000300800 */
[----:B------:R-:W2:Y:S02]  /*12e30*/  LDL.LU R23, [R1+0x3c] ;  /* 0x00003c0001177983 */ /* 0x000ea40000300800 */
[----:B------:R-:W-:-:S02]  /*12e40*/  IMAD.MOV.U32 R10, RZ, RZ, R13 ;  /* 0x000000ffff0a7224 */ /* 0x000fc400078e000d */
[----:B------:R-:W-:-:S07]  /*12e50*/  IMAD.MOV.U32 R11, RZ, RZ, R12 ;  /* 0x000000ffff0b7224 */ /* 0x000fce00078e000c */
[----:B------:R-:W-:Y:S01]  /*12e60*/  HMMA.16816.F32.BF16 R8, R8, R16, R24 ;  /* 0x000000100808723c */ /* 0x000fe20000041818 */
[----:B------:R-:W0:Y:S11]  /*12e70*/  LDSM.16.MT88.4 R24, [R29+0x4180] ;  /* 0x004180001d18783b */ /* 0x000e360000004200 */
[----:B------:R-:W-:Y:S11]  /*12e80*/  @!UPT UIADD3 URZ, URZ, URZ, URZ ;  /* 0x0000003f3f3ff290 */ /* 0x000ff6000fffe03f */
[----:B------:R-:W-:Y:S01]  /*12e90*/  STL.64 [R1+0xf0], R8 ;  /* 0x0000f00801007387 */ /* 0x000fe20000100a00 */
[----:B------:R2:W-:Y:S03]  /*12ea0*/  STL.64 [R1+0xf8], R10 ;  /* 0x0000f80a01007387 */ /* 0x0005e60000100a00 */
[----:B----4-:R1:W-:Y:S01]  /*12eb0*/  STL.64 [R1+0x1200], R14 ;  /* 0x0012000e01007387 */ /* 0x0103e20000100a00 */
[----:B0-----:R0:W-:Y:S02]  /*12ec0*/  STL.64 [R1+0xe0], R24 ;  /* 0x0000e01801007387 */ /* 0x0011e40000100a00 */
[----:B------:R3:W-:Y:S02]  /*12ed0*/  STL.64 [R1+0xe8], R26 ;  /* 0x0000e81a01007387 */ /* 0x0007e40000100a00 */
[----:B------:R-:W4:Y:S01]  /*12ee0*/  LDL.LU R12, [R1+0xa0] ;  /* 0x0000a000010c7983 */ /* 0x000f220000300800 */
[----:B--2---:R-:W-:Y:S01]  /*12ef0*/  HMMA.16816.F32.BF16 R8, R20, R14, R4 ;  /* 0x0000000e1408723c */ /* 0x004fe20000041804 */
[----:B------:R-:W4:Y:S04]  /*12f00*/  LDL.LU R13, [R1+0xa4] ;  /* 0x0000a400010d7983 */ /* 0x000f280000300800 */
[----:B-1----:R-:W4:Y:S01]  /*12f10*/  LDL.LU R14, [R1+0xa8] ;  /* 0x0000a800010e7983 */ /* 0x002f220000300800 */
[----:B------:R-:W4:Y:S02]  /*12f20*/  LDL.LU R15, [R1+0xac] ;  /* 0x0000ac00010f7983 */ /* 0x000f240000300800 */
[----:B------:R-:W2:Y:S02]  /*12f30*/  LDL.LU R4, [R1+0x10] ;  /* 0x0000100001047983 */ /* 0x000ea40000300800 */
[----:B------:R-:W2:Y:S01]  /*12f40*/  LDL.LU R5, [R1+0x14] ;  /* 0x0000140001057983 */ /* 0x000ea20000300800 */
[----:B------:R-:W2:Y:S01]  /*12f50*/  LDL.LU R6, [R1+0x18] ;  /* 0x0000180001067983 */ /* 0x000ea20000300800 */
[----:B------:R-:W2:Y:S02]  /*12f60*/  LDL.LU R7, [R1+0x1c] ;  /* 0x00001c0001077983 */ /* 0x000ea40000300800 */
[----:B0-----:R-:W-:-:S02]  /*12f70*/  IMAD.MOV.U32 R24, RZ, RZ, R0 ;  /* 0x000000ffff187224 */ /* 0x001fc400078e0000 */
[----:B---3--:R-:W-:Y:S02]  /*12f80*/  IMAD.MOV.U32 R26, RZ, RZ, R3 ;  /* 0x000000ffff1a7224 */ /* 0x008fe400078e0003 */
[----:B------:R-:W-:Y:S02]  /*12f90*/  IMAD.MOV.U32 R27, RZ, RZ, R28 ;  /* 0x000000ffff1b7224 */ /* 0x000fe400078e001c */
[----:B------:R-:W-:Y:S01]  /*12fa0*/  IMAD.MOV.U32 R25, RZ, RZ, R2 ;  /* 0x000000ffff197224 */ /* 0x000fe200078e0002 */
[----:B--2---:R-:W-:Y:S01]  /*12fb0*/  STL.64 [R1+0x11e8], R6 ;  /* 0x0011e80601007387 */ /* 0x004fe20000100a00 */
[----:B------:R0:W-:Y:S03]  /*12fc0*/  STL.64 [R1+0x11e0], R4 ;  /* 0x0011e00401007387 */ /* 0x0001e60000100a00 */
[----:B0-----:R-:W2:Y:S01]  /*12fd0*/  LDL.LU R4, [R1+0x90] ;  /* 0x0000900001047983 */ /* 0x001ea20000300800 */
[----:B------:R-:W2:Y:S02]  /*12fe0*/  LDL.LU R5, [R1+0x94] ;  /* 0x0000940001057983 */ /* 0x000ea40000300800 */
[----:B------:R-:W2:Y:S02]  /*12ff0*/  LDL.LU R6, [R1+0x98] ;  /* 0x0000980001067983 */ /* 0x000ea40000300800 */
[----:B------:R-:W2:Y:S01]  /*13000*/  LDL.LU R7, [R1+0x9c] ;  /* 0x00009c0001077983 */ /* 0x000ea20000300800 */
[----:B------:R-:W-:Y:S01]  /*13010*/  STL.64 [R1+0x1198], R10 ;  /* 0x0011980a01007387 */ /* 0x000fe20000100a00 */
[----:B------:R0:W-:Y:S03]  /*13020*/  STL.64 [R1+0x1190], R8 ;  /* 0x0011900801007387 */ /* 0x0001e60000100a00 */
[----:B0-----:R-:W3:Y:S01]  /*13030*/  LDL.LU R8, [R1+0x80] ;  /* 0x0000800001087983 */ /* 0x001ee20000300800 */
[----:B------:R-:W3:Y:S02]  /*13040*/  LDL.LU R9, [R1+0x84] ;  /* 0x0000840001097983 */ /* 0x000ee40000300800 */
[----:B------:R-:W3:Y:S02]  /*13050*/  LDL.LU R10, [R1+0x88] ;  /* 0x00008800010a7983 */ /* 0x000ee40000300800 */
[----:B------:R-:W3:Y:S01]  /*13060*/  LDL.LU R11, [R1+0x8c] ;  /* 0x00008c00010b7983 */ /* 0x000ee20000300800 */
[----:B------:R-:W2:Y:S01]  /*13070*/  LDL.LU R0, [R1+0x121c] ;  /* 0x00121c0001007983 */ /* 0x000ea20000300800 */
[----:B------:R-:W2:Y:S02]  /*13080*/  LDL.LU R2, [R1+0x1218] ;  /* 0x0012180001027983 */ /* 0x000ea40000300800 */
[----:B------:R-:W2:Y:S02]  /*13090*/  LDL.LU R3, [R1+0x1214] ;  /* 0x0012140001037983 */ /* 0x000ea40000300800 */
[----:B------:R-:W2:Y:S01]  /*130a0*/  LDL.LU R28, [R1+0x1210] ;  /* 0x00121000011c7983 */ /* 0x000ea20000300800 */
[----:B------:R-:W-:Y:S01]  /*130b0*/  STL.64 [R1+0x11a8], R26 ;  /* 0x0011a81a01007387 */ /* 0x000fe20000100a00 */
[----:B------:R0:W-:Y:S02]  /*130c0*/  STL.64 [R1+0x11a0], R24 ;  /* 0x0011a01801007387 */ /* 0x0001e40000100a00 */
[----:B0-----:R-:W-:-:S02]  /*130d0*/  IMAD.MOV.U32 R24, RZ, RZ, R18 ;  /* 0x000000ffff187224 */ /* 0x001fc400078e0012 */
[----:B------:R-:W-:Y:S01]  /*130e0*/  IMAD.MOV.U32 R25, RZ, RZ, R19 ;  /* 0x000000ffff197224 */ /* 0x000fe200078e0013 */
[----:B------:R-:W4:Y:S01]  /*130f0*/  LDL.LU R18, [R1+0x120c] ;  /* 0x00120c0001127983 */ /* 0x000f220000300800 */
[----:B------:R-:W4:Y:S02]  /*13100*/  LDL.LU R19, [R1+0x1208] ;  /* 0x0012080001137983 */ /* 0x000f240000300800 */
[----:B------:R-:W2:Y:S02]  /*13110*/  LDL.LU R26, [R1+0x68] ;  /* 0x00006800011a7983 */ /* 0x000ea40000300800 */
[----:B------:R-:W2:Y:S01]  /*13120*/  LDL.LU R27, [R1+0x6c] ;  /* 0x00006c00011b7983 */ /* 0x000ea20000300800 */
[----:B----4-:R-:W-:Y:S01]  /*13130*/  HMMA.16816.F32.BF16 R20, R20, R18, R12 ;  /* 0x000000121414723c */ /* 0x010fe2000004180c */
[----:B--2---:R0:W-:Y:S01]  /*13140*/  STL.64 [R1+0x11d8], R26 ;  /* 0x0011d81a01007387 */ /* 0x0041e20000100a00 */
[----:B------:R1:W-:Y:S02]  /*13150*/  STL.64 [R1+0x11d0], R24 ;  /* 0x0011d01801007387 */ /* 0x0003e40000100a00 */
[----:B------:R-:W2:Y:S02]  /*13160*/  LDL.LU.64 R14, [R1+0x1200] ;  /* 0x00120000010e7983 */ /* 0x000ea40000300a00 */
[----:B0-----:R-:W-:-:S02]  /*13170*/  IMAD.MOV.U32 R26, RZ, RZ, R2 ;  /* 0x000000ffff1a7224 */ /* 0x001fc400078e0002 */
[----:B------:R-:W-:Y:S02]  /*13180*/  IMAD.MOV.U32 R27, RZ, RZ, R0 ;  /* 0x000000ffff1b7224 */ /* 0x000fe400078e0000 */
[----:B-1----:R-:W-:Y:S11]  /*13190*/  IMAD.MOV.U32 R25, RZ, RZ, R3 ;  /* 0x000000ffff197224 */ /* 0x002ff600078e0003 */
[----:B------:R-:W-:Y:S03]  /*131a0*/  @!UPT UIADD3 URZ, URZ, URZ, URZ ;  /* 0x0000003f3f3ff290 */ /* 0x000fe6000fffe03f */
[----:B------:R-:W-:Y:S02]  /*131b0*/  IMAD.MOV.U32 R2, RZ, RZ, R22 ;  /* 0x000000ffff027224 */ /* 0x000fe400078e0016 */
[----:B------:R-:W-:Y:S02]  /*131c0*/  IMAD.MOV.U32 R0, RZ, RZ, R23 ;  /* 0x000000ffff007224 */ /* 0x000fe400078e0017 */
[----:B------:R-:W-:Y:S02]  /*131d0*/  IMAD.MOV.U32 R12, RZ, RZ, R20 ;  /* 0x000000ffff0c7224 */ /* 0x000fe400078e0014 */
[----:B------:R-:W-:Y:S01]  /*131e0*/  IMAD.MOV.U32 R3, RZ, RZ, R21 ;  /* 0x000000ffff037224 */ /* 0x000fe200078e0015 */
[----:B------:R-:W2:Y:S01]  /*131f0*/  LDL.LU.64 R22, [R1+0x11f8] ;  /* 0x0011f80001167983 */ /* 0x000ea20000300a00 */
[----:B------:R-:W2:Y:S02]  /*13200*/  LDL.LU.64 R20, [R1+0x11f0] ;  /* 0x0011f00001147983 */ /* 0x000ea40000300a00 */
[----:B------:R-:W-:Y:S01]  /*13210*/  IMAD.MOV.U32 R24, RZ, RZ, R28 ;  /* 0x000000ffff187224 */ /* 0x000fe200078e001c */
[C---:B--2---:R-:W-:Y:S08]  /*13220*/  HMMA.16816.F32.BF16 R4, R20.reuse, R14, R4 ;  /* 0x0000000e1404723c */ /* 0x044ff00000041804 */
[----:B---3--:R-:W-:Y:S11]  /*13230*/  HMMA.16816.F32.BF16 R20, R20, R18, R8 ;  /* 0x000000121414723c */ /* 0x008ff60000041808 */
[----:B------:R-:W-:Y:S05]  /*13240*/  @!UPT UIADD3 URZ, URZ, URZ, URZ ;  /* 0x0000003f3f3ff290 */ /* 0x000fea000fffe03f */
[----:B------:R-:W-:Y:S02]  /*13250*/  IMAD.MOV.U32 R16, RZ, RZ, R6 ;  /* 0x000000ffff107224 */ /* 0x000fe400078e0006 */
[----:B------:R-:W-:Y:S02]  /*13260*/  IMAD.MOV.U32 R13, RZ, RZ, R7 ;  /* 0x000000ffff0d7224 */ /* 0x000fe400078e0007 */
[----:B------:R-:W-:Y:S02]  /*13270*/  IMAD.MOV.U32 R28, RZ, RZ, R4 ;  /* 0x000000ffff1c7224 */ /* 0x000fe400078e0004 */
[----:B------:R-:W-:Y:S01]  /*13280*/  IMAD.MOV.U32 R17, RZ, RZ, R5 ;  /* 0x000000ffff117224 */ /* 0x000fe200078e0005 */
[----:B------:R-:W2:Y:S01]  /*13290*/  LDL.LU.64 R6, [R1+0x11e8] ;  /* 0x0011e80001067983 */ /* 0x000ea20000300a00 */
[----:B------:R-:W2:Y:S02]  /*132a0*/  LDL.LU.64 R4, [R1+0x11e0] ;  /* 0x0011e00001047983 */ /* 0x000ea40000300a00 */
[----:B------:R-:W3:Y:S02]  /*132b0*/  LDL.LU R8, [R1+0xf0] ;  /* 0x0000f00001087983 */ /* 0x000ee40000300800 */
[----:B------:R-:W3:Y:S01]  /*132c0*/  LDL.LU R9, [R1+0xf4] ;  /* 0x0000f40001097983 */ /* 0x000ee20000300800 */
[----:B------:R-:W4:Y:S01]  /*132d0*/  LDL.LU R10, [R1+0xf8] ;  /* 0x0000f800010a7983 */ /* 0x000f220000300800 */
[----:B------:R-:W4:Y:S01]  /*132e0*/  LDL.LU R11, [R1+0xfc] ;  /* 0x0000fc00010b7983 */ /* 0x000f220000300800 */
[----:B--2---:R-:W-:Y:S02]  /*132f0*/  HMMA.16816.F32.BF16 R24, R4, R14, R24 ;  /* 0x0000000e0418723c */ /* 0x004fe40000041818 */
[----:B----4-:R-:W-:Y:S01]  /*13300*/  STL.64 [R1+0x11b8], R10 ;  /* 0x0011b80a01007387 */ /* 0x010fe20000100a00 */
[----:B---3--:R0:W-:Y:S03]  /*13310*/  STL.64 [R1+0x11b0], R8 ;  /* 0x0011b00801007387 */ /* 0x0081e60000100a00 */
[----:B0-----:R-:W2:Y:S01]  /*13320*/  LDL.LU R8, [R1+0x50] ;  /* 0x0000500001087983 */ /* 0x001ea20000300800 */
[----:B------:R-:W2:Y:S02]  /*13330*/  LDL.LU R9, [R1+0x54] ;  /* 0x0000540001097983 */ /* 0x000ea40000300800 */
[----:B------:R-:W2:Y:S02]  /*13340*/  LDL.LU R10, [R1+0x58] ;  /* 0x00005800010a7983 */ /* 0x000ea40000300800 */
[----:B------:R-:W2:Y:S01]  /*13350*/  LDL.LU R11, [R1+0x5c] ;  /* 0x00005c00010b7983 */ /* 0x000ea20000300800 */
[----:B------:R0:W-:Y:S01]  /*13360*/  STL.64 [R1+0x1150], R22 ;  /* 0x0011501601007387 */ /* 0x0001e20000100a00 */
[----:B------:R1:W-:Y:S02]  /*13370*/  STL.64 [R1+0x1148], R20 ;  /* 0x0011481401007387 */ /* 0x0003e40000100a00 */
[----:B0-----:R-:W-:-:S02]  /*13380*/  IMAD.MOV.U32 R22, RZ, RZ, R16 ;  /* 0x000000ffff167224 */ /* 0x001fc400078e0010 */
[----:B------:R-:W-:Y:S02]  /*13390*/  IMAD.MOV.U32 R23, RZ, RZ, R13 ;  /* 0x000000ffff177224 */ /* 0x000fe400078e000d */
[----:B-1----:R-:W-:Y:S02]  /*133a0*/  IMAD.MOV.U32 R20, RZ, RZ, R28 ;  /* 0x000000ffff147224 */ /* 0x002fe400078e001c */
[----:B------:R-:W-:Y:S01]  /*133b0*/  IMAD.MOV.U32 R21, RZ, RZ, R17 ;  /* 0x000000ffff157224 */ /* 0x000fe200078e0011 */
[----:B------:R0:W-:Y:S04]  /*133c0*/  STL.64 [R1+0x1170], R22 ;  /* 0x0011701601007387 */ /* 0x0001e80000100a00 */
[----:B------:R1:W-:Y:S02]  /*133d0*/  STL.64 [R1+0x1168], R20 ;  /* 0x0011681401007387 */ /* 0x0003e40000100a00 */
[----:B------:R-:W-:-:S02]  /*133e0*/  IMAD.MOV.U32 R16, RZ, RZ, R24 ;  /* 0x000000ffff107224 */ /* 0x000fc400078e0018 */
[----:B0-----:R-:W-:Y:S02]  /*133f0*/  IMAD.MOV.U32 R22, RZ, RZ, R2 ;  /* 0x000000ffff167224 */ /* 0x001fe400078e0002 */
[----:B------:R-:W-:Y:S02]  /*13400*/  IMAD.MOV.U32 R23, RZ, RZ, R0 ;  /* 0x000000ffff177224 */ /* 0x000fe400078e0000 */
[----:B-1----:R-:W-:Y:S02]  /*13410*/  IMAD.MOV.U32 R21, RZ, RZ, R3 ;  /* 0x000000ffff157224 */ /* 0x002fe400078e0003 */
[----:B------:R-:W-:Y:S02]  /*13420*/  IMAD.MOV.U32 R2, RZ, RZ, R26 ;  /* 0x000000ffff027224 */ /* 0x000fe400078e001a */
[----:B------:R-:W-:Y:S02]  /*13430*/  IMAD.MOV.U32 R0, RZ, RZ, R27 ;  /* 0x000000ffff007224 */ /* 0x000fe400078e001b */
[----:B------:R-:W-:Y:S01]  /*13440*/  IMAD.MOV.U32 R3, RZ, RZ, R25 ;  /* 0x000000ffff037224 */ /* 0x000fe200078e0019 */
[----:B------:R-:W3:Y:S01]  /*13450*/  LDL.LU.64 R26, [R1+0x11d8] ;  /* 0x0011d800011a7983 */ /* 0x000ee20000300a00 */
[----:B------:R-:W3:Y:S02]  /*13460*/  LDL.LU.64 R24, [R1+0x11d0] ;  /* 0x0011d00001187983 */ /* 0x000ee40000300a00 */
[----:B---3--:R-:W-:Y:S11]  /*13470*/  HMMA.16816.F32.BF16 R4, R4, R18, R24 ;  /* 0x000000120404723c */ /* 0x008ff60000041818 */
[----:B------:R-:W-:Y:S11]  /*13480*/  @!UPT UIADD3 URZ, URZ, URZ, URZ ;  /* 0x0000003f3f3ff290 */ /* 0x000ff6000fffe03f */
[----:B------:R-:W-:Y:S02]  /*13490*/  @!UPT UIADD3 URZ, URZ, URZ, URZ ;  /* 0x0000003f3f3ff290 */ /* 0x000fe4000fffe03f */
[----:B------:R-:W-:Y:S02]  /*134a0*/  IMAD.MOV.U32 R25, RZ, RZ, R6 ;  /* 0x000000ffff197224 */ /* 0x000fe400078e0006 */
[----:B------:R-:W-:Y:S02]  /*134b0*/  IMAD.MOV.U32 R24, RZ, RZ, R7 ;  /* 0x000000ffff187224 */ /* 0x000fe400078e0007 */
[----:B------:R-:W-:Y:S02]  /*134c0*/  IMAD.MOV.U32 R27, RZ, RZ, R4 ;  /* 0x000000ffff1b7224 */ /* 0x000fe400078e0004 */
[----:B------:R-:W-:Y:S01]  /*134d0*/  IMAD.MOV.U32 R26, RZ, RZ, R5 ;  /* 0x000000ffff1a7224 */ /* 0x000fe200078e0005 */
[----:B------:R-:W2:Y:S01]  /*134e0*/  LDL.LU.64 R6, [R1+0x11c8] ;  /* 0x0011c80001067983 */ /* 0x000ea20000300a00 */
[----:B------:R-:W2:Y:S02]  /*134f0*/  LDL.LU.64 R4, [R1+0x11c0] ;  /* 0x0011c00001047983 */ /* 0x000ea40000300a00 */
[----:B------:R-:W-:-:S02]  /*13500*/  IMAD.MOV.U32 R20, RZ, RZ, R12 ;  /* 0x000000ffff147224 */ /* 0x000fc400078e000c */
[----:B------:R-:W3:Y:S01]  /*13510*/  LDL R17, [R1+0x3b0] ;  /* 0x0003b00001117983 */ /* 0x000ee20000100800 */
[C---:B--2---:R-:W-:Y:S01]  /*13520*/  HMMA.16816.F32.BF16 R12, R4.reuse, R14, R8 ;  /* 0x0000000e040c723c */ /* 0x044fe20000041808 */
[----:B------:R-:W2:Y:S01]  /*13530*/  LDL.LU.64 R10, [R1+0x11b8] ;  /* 0x0011b800010a7983 */ /* 0x000ea20000300a00 */
[----:B------:R-:W2:Y:S11]  /*13540*/  LDL.LU.64 R8, [R1+0x11b0] ;  /* 0x0011b00001087983 */ /* 0x000eb60000300a00 */
[----:B------:R-:W-:Y:S10]  /*13550*/  @!UPT UIADD3 URZ, URZ, URZ, URZ ;  /* 0x0000003f3f3ff290 */ /* 0x000ff4000fffe03f */
[----:B------:R0:W-:Y:S01]  /*13560*/  STL.64 [R1+0x1120], R14 ;  /* 0x0011200e01007387 */ /* 0x0001e20000100a00 */
[----:B------:R1:W-:Y:S02]  /*13570*/  STL.64 [R1+0x1118], R12 ;  /* 0x0011180c01007387 */ /* 0x0003e40000100a00 */
[----:B0-----:R-:W-:Y:S02]  /*13580*/  IMAD.MOV.U32 R14, RZ, RZ, R25 ;  /* 0x000000ffff0e7224 */ /* 0x001fe400078e0019 */
[----:B-1----:R-:W-:Y:S02]  /*13590*/  IMAD.MOV.U32 R12, RZ, RZ, R27 ;  /* 0x000000ffff0c7224 */ /* 0x002fe400078e001b */
[----:B------:R-:W-:Y:S02]  /*135a0*/  IMAD.MOV.U32 R13, RZ, RZ, R26 ;  /* 0x000000ffff0d7224 */ /* 0x000fe400078e001a */
[----:B------:R-:W-:Y:S02]  /*135b0*/  IMAD.MOV.U32 R15, RZ, RZ, R24 ;  /* 0x000000ffff0f7224 */ /* 0x000fe400078e0018 */
[----:B------:R-:W0:Y:S04]  /*135c0*/  LDSM.16.MT88.4 R24, [R29+0x6000] ;  /* 0x006000001d18783b */ /* 0x000e280000004200 */
[----:B------:R-:W-:Y:S01]  /*135d0*/  STL.64 [R1+0x1130], R14 ;  /* 0x0011300e01007387 */ /* 0x000fe20000100a00 */
[----:B------:R-:W-:Y:S03]  /*135e0*/  STL.64 [R1+0x1128], R12 ;  /* 0x0011280c01007387 */ /* 0x000fe60000100a00 */
[----:B0-----:R-:W-:Y:S01]  /*135f0*/  STL.64 [R1+0x30], R24 ;  /* 0x0000301801007387 */ /* 0x001fe20000100a00 */
[----:B------:R-:W-:Y:S02]  /*13600*/  STL.64 [R1+0x38], R26 ;  /* 0x0000381a01007387 */ /* 0x000fe40000100a00 */
[----:B------:R-:W0:Y:S02]  /*13610*/  LDSM.16.MT88.4 R24, [R29+0x6080] ;  /* 0x006080001d18783b */ /* 0x000e240000004200 */
[----:B0-----:R-:W-:Y:S02]  /*13620*/  STL.64 [R1+0x20], R24 ;  /* 0x0000201801007387 */ /* 0x001fe40000100a00 */
[----:B------:R-:W-:Y:S02]  /*13630*/  STL.64 [R1+0x28], R26 ;  /* 0x0000281a01007387 */ /* 0x000fe40000100a00 */
[----:B------:R-:W0:Y:S02]  /*13640*/  LDSM.16.MT88.4 R24, [R29+0x6100] ;  /* 0x006100001d18783b */ /* 0x000e240000004200 */
[----:B0-----:R-:W-:Y:S02]  /*13650*/  STL.64 [R1+0x10], R24 ;  /* 0x0000101801007387 */ /* 0x001fe40000100a00 */
[----:B------:R0:W-:Y:S02]  /*13660*/  STL.64 [R1+0x18], R26 ;  /* 0x0000181a01007387 */ /* 0x0001e40000100a00 */
[----:B0-----:R-:W4:Y:S01]  /*13670*/  LDL.LU.64 R26, [R1+0x11a8] ;  /* 0x0011a800011a7983 */ /* 0x001f220000300a00 */
[----:B------:R-:W4:Y:S01]  /*13680*/  LDL.LU.64 R24, [R1+0x11a0] ;  /* 0x0011a00001187983 */ /* 0x000f220000300a00 */
[----:B--2---:R-:W-:Y:S02]  /*13690*/  HMMA.16816.F32.BF16 R4, R4, R18, R8 ;  /* 0x000000120404723c */ /* 0x004fe40000041808 */
[----:B------:R-:W4:Y:S01]  /*136a0*/  LDL.LU.64 R10, [R1+0x1198] ;  /* 0x00119800010a7983 */ /* 0x000f220000300a00 */
[----:B------:R-:W4:Y:S11]  /*136b0*/  LDL.LU.64 R8, [R1+0x1190] ;  /* 0x0011900001087983 */ /* 0x000f360000300a00 */
[----:B------:R-:W-:Y:S09]  /*136c0*/  @!UPT UIADD3 URZ, URZ, URZ, URZ ;  /* 0x0000003f3f3ff290 */ /* 0x000ff2000fffe03f */
[----:B------:R-:W-:Y:S01]  /*136d0*/  STL.64 [R1+0xf0], R4 ;  /* 0x0000f00401007387 */ /* 0x000fe20000100a00 */
[----:B------:R-:W-:Y:S02]  /*136e0*/  STL.64 [R1+0xf8], R6 ;  /* 0x0000f80601007387 */ /* 0x000fe40000100a00 */
[----:B------:R-:W0:Y:S02]  /*136f0*/  LDSM.16.MT88.4 R4, [R29+0x6180] ;  /* 0x006180001d04783b */ /* 0x000e240000004200 */
[----:B0-----:R-:W-:Y:S02]  /*13700*/  STL.64 [R1+0x90], R4 ;  /* 0x0000900401007387 */ /* 0x001fe40000100a00 */
[----:B------:R0:W-:Y:S02]  /*13710*/  STL.64 [R1+0x98], R6 ;  /* 0x0000980601007387 */ /* 0x0001e40000100a00 */
[----:B0-----:R-:W2:Y:S01]  /*13720*/  LDL.LU.64 R6, [R1+0x1188] ;  /* 0x0011880001067983 */ /* 0x001ea20000300a00 */
[----:B------:R-:W4:Y:S02]  /*13730*/  LDL.LU.64 R4, [R1+0x1180] ;  /* 0x0011800001047983 */ /* 0x000f240000300a00 */
[C---:B----4-:R-:W-:Y:S11]  /*13740*/  HMMA.16816.F32.BF16 R8, R24.reuse, R4, R8 ;  /* 0x000000041808723c */ /* 0x050ff60000041808 */
[----:B------:R-:W-:Y:S11]  /*13750*/  @!UPT UIADD3 URZ, URZ, URZ, URZ ;  /* 0x0000003f3f3ff290 */ /* 0x000ff6000fffe03f */
[----:B------:R-:W-:Y:S01]  /*13760*/  @!UPT UIADD3 URZ, URZ, URZ, URZ ;  /* 0x0000003f3f3ff290 */ /* 0x000fe2000fffe03f */
[----:B------:R0:W-:Y:S01]  /*13770*/  STL.64 [R1+0x100], R8 ;  /* 0x0001000801007387 */ /* 0x0001e20000100a00 */
[----:B------:R-:W-:Y:S03]  /*13780*/  STL.64 [R1+0x108], R10 ;  /* 0x0001080a01007387 */ /* 0x000fe60000100a00 */
[----:B0-----:R-:W4:Y:S02]  /*13790*/  LDL.LU.64 R8, [R1+0x1178] ;  /* 0x0011780001087983 */ /* 0x001f240000300a00 */
[----:B----4-:R-:W-:Y:S02]  /*137a0*/  HMMA.16816.F32.BF16 R24, R24, R8, R20 ;  /* 0x000000081818723c */ /* 0x010fe40000041814 */
[----:B------:R-:W4:Y:S01]  /*137b0*/  LDL.LU.64 R22, [R1+0x1170] ;  /* 0x0011700001167983 */ /* 0x000f220000300a00 */
[----:B------:R-:W4:Y:S11]  /*137c0*/  LDL.LU.64 R20, [R1+0x1168] ;  /* 0x0011680001147983 */ /* 0x000f360000300a00 */
[----:B------:R-:W-:Y:S09]  /*137d0*/  @!UPT UIADD3 URZ, URZ, URZ, URZ ;  /* 0x0000003f3f3ff290 */ /* 0x000ff2000fffe03f */
[----:B------:R-:W-:Y:S01]  /*137e0*/  STL.64 [R1+0xd0], R24 ;  /* 0x0000d01801007387 */ /* 0x000fe20000100a00 */
[----:B------:R0:W-:Y:S03]  /*137f0*/  STL.64 [R1+0xd8], R26 ;  /* 0x0000d81a01007387 */ /* 0x0001e60000100a00 */
[----:B0-----:R-:W4:Y:S01]  /*13800*/  LDL.LU.64 R26, [R1+0x1160] ;  /* 0x00116000011a7983 */ /* 0x001f220000300a00 */
[----:B------:R-:W4:Y:S02]  /*13810*/  LDL.LU.64 R24, [R1+0x1158] ;  /* 0x0011580001187983 */ /* 0x000f240000300a00 */
[----:B------:R-:W-:Y:S02]  /*13820*/  IMAD.MOV.U32 R14, RZ, RZ, R2 ;  /* 0x000000ffff0e7224 */ /* 0x000fe400078e0002 */
[----:B------:R-:W-:Y:S02]  /*13830*/  IMAD.MOV.U32 R15, RZ, RZ, R0 ;  /* 0x000000ffff0f7224 */ /* 0x000fe400078e0000 */
[----:B------:R-:W-:Y:S01]  /*13840*/  IMAD.MOV.U32 R13, RZ, RZ, R3 ;  /* 0x000000ffff0d7224 */ /* 0x000fe200078e0003 */
[C---:B----4-:R-:W-:Y:S11]  /*13850*/  HMMA.16816.F32.BF16 R20, R24.reuse, R4, R20 ;  /* 0x000000041814723c */ /* 0x050ff60000041814 */
[----:B------:R-:W-:Y:S11]  /*13860*/  @!UPT UIADD3 URZ, URZ, URZ, URZ ;  /* 0x0000003f3f3ff290 */ /* 0x000ff6000fffe03f */
[----:B------:R-:W-:Y:S01]  /*13870*/  @!UPT UIADD3 URZ, URZ, URZ, URZ ;  /* 0x0000003f3f3ff290 */ /* 0x000fe2000fffe03f */
[----:B------:R0:W-:Y:S01]  /*13880*/  STL [R1+0xc0], R20 ;  /* 0x0000c01401007387 */ /* 0x0001e20000100800 */
[----:B------:R-:W-:Y:S02]  /*13890*/  IMAD.MOV.U32 R2, RZ, RZ, R22 ;  /* 0x000000ffff027224 */ /* 0x000fe400078e0016 */
[----:B------:R-:W-:Y:S02]  /*138a0*/  IMAD.MOV.U32 R0, RZ, RZ, R23 ;  /* 0x000000ffff007224 */ /* 0x000fe400078e0017 */
[----:B------:R-:W-:Y:S01]  /*138b0*/  IMAD.MOV.U32 R3, RZ, RZ, R21 ;  /* 0x000000ffff037224 */ /* 0x000fe200078e0015 */
[----:B------:R-:W4:Y:S04]  /*138c0*/  LDL.LU.64 R22, [R1+0x1150] ;  /* 0x0011500001167983 */ /* 0x000f280000300a00 */
[----:B0-----:R-:W4:Y:S01]  /*138d0*/  LDL.LU.64 R20, [R1+0x1148] ;  /* 0x0011480001147983 */ /* 0x001f220000300a00 */
[----:B------:R-:W-:Y:S01]  /*138e0*/  IMAD.MOV.U32 R12, RZ, RZ, R16 ;  /* 0x000000ffff0c7224 */ /* 0x000fe200078e0010 */
[----:B----4-:R-:W-:Y:S02]  /*138f0*/  HMMA.16816.F32.BF16 R24, R24, R8, R20 ;  /* 0x000000081818723c */ /* 0x010fe40000041814 */
[----:B------:R-:W4:Y:S01]  /*13900*/  LDL.LU.64 R22, [R1+0x1140] ;  /* 0x0011400001167983 */ /* 0x000f220000300a00 */
[----:B------:R-:W4:Y:S11]  /*13910*/  LDL.LU.64 R20, [R1+0x1138] ;  /* 0x0011380001147983 */ /* 0x000f360000300a00 */
[----:B------:R-:W-:Y:S09]  /*13920*/  @!UPT UIADD3 URZ, URZ, URZ, URZ ;  /* 0x0000003f3f3ff290 */ /* 0x000ff2000fffe03f */
[----:B------:R0:W-:Y:S01]  /*13930*/  STL.64 [R1+0x70], R24 ;  /* 0x0000701801007387 */ /* 0x0001e20000100a00 */
[----:B------:R-:W-:Y:S02]  /*13940*/  IMAD.MOV.U32 R10, RZ, RZ, R26 ;  /* 0x000000ffff0a7224 */ /* 0x000fe400078e001a */
[----:B------:R-:W-:Y:S01]  /*13950*/  IMAD.MOV.U32 R11, RZ, RZ, R27 ;  /* 0x000000ffff0b7224 */ /* 0x000fe200078e001b */
[----:B0-----:R-:W2:Y:S01]  /*13960*/  LDL.LU.64 R24, [R1+0xe0] ;  /* 0x0000e00001187983 */ /* 0x001ea20000300a00 */
[----:B------:R-:W2:Y:S01]  /*13970*/  LDL.LU.64 R26, [R1+0xe8] ;  /* 0x0000e800011a7983 */ /* 0x000ea20000300a00 */
[C---:B----4-:R-:W-:Y:S11]  /*13980*/  HMMA.16816.F32.BF16 R12, R20.reuse, R4, R12 ;  /* 0x00000004140c723c */ /* 0x050ff6000004180c */
[----:B------:R-:W-:Y:S11]  /*13990*/  @!UPT UIADD3 URZ, URZ, URZ, URZ ;  /* 0x0000003f3f3ff290 */ /* 0x000ff6000fffe03f */
[----:B------:R-:W-:Y:S01]  /*139a0*/  @!UPT UIADD3 URZ, URZ, URZ, URZ ;  /* 0x0000003f3f3ff290 */ /* 0x000fe2000fffe03f */
[----:B------:R-:W-:Y:S01]  /*139b0*/  STL.64 [R1+0x60], R12 ;  /* 0x0000600c01007387 */ /* 0x000fe20000100a00 */
[----:B------:R0:W-:Y:S03]  /*139c0*/  STL.64 [R1+0x68], R14 ;  /* 0x0000680e01007387 */ /* 0x0001e60000100a00 */
[----:B0-----:R-:W4:Y:S01]  /*139d0*/  LDL.LU.64 R14, [R1+0x1130] ;  /* 0x00113000010e7983 */ /* 0x001f220000300a00 */
[----:B------:R-:W4:Y:S02]  /*139e0*/  LDL.LU.64 R12, [R1+0x1128] ;  /* 0x00112800010c7983 */ /* 0x000f240000300a00 */
[----:B----4-:R-:W-:Y:S01]  /*139f0*/  HMMA.16816.F32.BF16 R20, R20, R8, R12 ;  /* 0x000000081414723c */ /* 0x010fe2000004180c */
[----:B------:R-:W2:Y:S01]  /*13a00*/  LDL.LU.64 R14, [R1+0x1120] ;  /* 0x00112000010e7983 */ /* 0x000ea20000300a00 */
[----:B------:R-:W2:Y:S11]  /*13a10*/  LDL.LU.64 R12, [R1+0x1118] ;  /* 0x00111800010c7983 */ /* 0x000eb60000300a00 */
[----:B------:R-:W-:Y:S11]  /*13a20*/  @!UPT UIADD3 URZ, URZ, URZ, URZ ;  /* 0x0000003f3f3ff290 */ /* 0x000ff6000fffe03f */
[----:B------:R-:W-:Y:S01]  /*13a30*/  IMAD.MOV.U32 R28, RZ, RZ, R23 ;  /* 0x000000ffff1c7224 */ /* 0x000fe200078e0017 */
[----:B------:R-:W-:Y:S01]  /*13a40*/  STL.64 [R1+0x50], R20 ;  /* 0x0000501401007387 */ /* 0x000fe20000100a00 */
[----:B------:R-:W-:Y:S03]  /*13a50*/  STL [R1+0x58], R22 ;  /* 0x0000581601007387 */ /* 0x000fe60000100800 */
[----:B------:R-:W-:Y:S01]  /*13a60*/  STL [R1+0x10d0], R28 ;  /* 0x0010d01c01007387 */ /* 0x000fe20000100800 */
[----:B--2---:R-:W-:Y:S11]  /*13a70*/  HMMA.16816.F32.BF16 R12, R24, R4, R12 ;  /* 0x00000004180c723c */ /* 0x004ff6000004180c */
[----:B------:R-:W-:Y:S11]  /*13a80*/  @!UPT UIADD3 URZ, URZ, URZ, URZ ;  /* 0x0000003f3f3ff290 */ /* 0x000ff6000fffe03f */
[----:B------:R-:W-:Y:S02]  /*13a90*/  @!UPT UIADD3 URZ, URZ, URZ, URZ ;  /* 0x0000003f3f3ff290 */ /* 0x000fe4000fffe03f */
[----:B------:R-:W-:Y:S02]  /*13aa0*/  IMAD.MOV.U32 R4, RZ, RZ, R15 ;  /* 0x000000ffff047224 */ /* 0x000fe400078e000f */
[----:B------:R-:W-:Y:S01]  /*13ab0*/  IMAD.MOV.U32 R5, RZ, RZ, R14 ;  /* 0x000000ffff057224 */ /* 0x000fe200078e000e */
[----:B------:R-:W-:Y:S02]  /*13ac0*/  STL.64 [R1+0x40], R12 ;  /* 0x0000400c01007387 */ /* 0x000fe40000100a00 */
[----:B------:R-:W-:Y:S02]  /*13ad0*/  STL [R1+0x10d8], R4 ;  /* 0x0010d80401007387 */ /* 0x000fe40000100800 */
[----:B---3--:R-:W0:Y:S02]  /*13ae0*/  LDSM.16.M88.4 R12, [R17+0x10080] ;  /* 0x01008000110c783b */ /* 0x008e240000000200 */
[----:B------:R-:W-:Y:S04]  /*13af0*/  LDSM.16.M88.4 R16, [R17+0x10880] ;  /* 0x010880001110783b */ /* 0x000fe80000000200 */
[----:B------:R-:W-:Y:S01]  /*13b00*/  STL [R1+0x10d4], R5 ;  /* 0x0010d40501007387 */ /* 0x000fe20000100800 */
[----:B------:R-:W-:Y:S02]  /*13b10*/  STL.64 [R1+0x1108], R6 ;  /* 0x0011080601007387 */ /* 0x000fe40000100a00 */
[----:B------:R-:W1:Y:S01]  /*13b20*/  LDSM.16.MT88.4 R4, [R29+0x8000] ;  /* 0x008000001d04783b */ /* 0x000e620000004200 */
[----:B0-----:R0:W-:Y:S04]  /*13b30*/  STL [R1+0x10e0], R12 ;  /* 0x0010e00c01007387 */ /* 0x0011e80000100800 */
[----:B-1----:R-:W-:Y:S01]  /*13b40*/  STL.64 [R1], R4 ;  /* 0x0000000401007387 */ /* 0x002fe20000100a00 */
[----:B------:R-:W-:Y:S02]  /*13b50*/  STL.64 [R1+0x8], R6 ;  /* 0x0000080601007387 */ /* 0x000fe40000100a00 */
[----:B------:R1:W-:Y:S02]  /*13b60*/  STL [R1+0x10dc], R13 ;  /* 0x0010dc0d01007387 */ /* 0x0003e40000100800 */
[----:B------:R2:W-:Y:S01]  /*13b70*/  STL [R1+0xfe4], R14 ;  /* 0x000fe40e01007387 */ /* 0x0005e20000100800 */
[----:B------:R3:W-:Y:S01]  /*13b80*/  STL [R1+0xfe0], R15 ;  /* 0x000fe00f01007387 */ /* 0x0007e20000100800 */
[----:B0-----:R-:W4:Y:S03]  /*13b90*/  LDL.LU R12, [R1+0xf0] ;  /* 0x0000f000010c7983 */ /* 0x001f260000300800 */
[----:B-1----:R-:W4:Y:S01]  /*13ba0*/  LDL.LU R13, [R1+0xf4] ;  /* 0x0000f400010d7983 */ /* 0x002f220000300800 */
[----:B--2---:R-:W4:Y:S02]  /*13bb0*/  LDL.LU R14, [R1+0xf8] ;  /* 0x0000f800010e7983 */ /* 0x004f240000300800 */
[----:B---3--:R-:W4:Y:S02]  /*13bc0*/  LDL.LU R15, [R1+0xfc] ;  /* 0x0000fc00010f7983 */ /* 0x008f240000300800 */
[----:B------:R0:W-:Y:S01]  /*13bd0*/  STL [R1+0x107c], R16 ;  /* 0x00107c1001007387 */ /* 0x0001e20000100800 */
[----:B------:R1:W-:Y:S01]  /*13be0*/  STL [R1+0x1078], R17 ;  /* 0x0010781101007387 */ /* 0x0003e20000100800 */
[----:B------:R2:W-:Y:S02]  /*13bf0*/  STL [R1+0x1034], R18 ;  /* 0x0010341201007387 */ /* 0x0005e40000100800 */
[----:B------:R3:W-:Y:S01]  /*13c00*/  STL [R1+0x1030], R19 ;  /* 0x0010301301007387 */ /* 0x0007e20000100800 */
[----:B0-----:R-:W4:Y:S01]  /*13c10*/  LDL.LU R16, [R1+0x20] ;  /* 0x0000200001107983 */ /* 0x001f220000300800 */
[----:B-1----:R-:W4:Y:S02]  /*13c20*/  LDL.LU R17, [R1+0x24] ;  /* 0x0000240001117983 */ /* 0x002f240000300800 */
[----:B--2---:R-:W2:Y:S02]  /*13c30*/  LDL.LU R18, [R1+0x28] ;  /* 0x0000280001127983 */ /* 0x004ea40000300800 */
[----:B---3--:R-:W2:Y:S02]  /*13c40*/  LDL.LU R19, [R1+0x2c] ;  /* 0x00002c0001137983 */ /* 0x008ea40000300800 */
[----:B------:R-:W-:-:S02]  /*13c50*/  IMAD.MOV.U32 R23, RZ, RZ, R24 ;  /* 0x000000ffff177224 */ /* 0x000fc400078e0018 */
[----:B------:R-:W-:Y:S02]  /*13c60*/  IMAD.MOV.U32 R22, RZ, RZ, R25 ;  /* 0x000000ffff167224 */ /* 0x000fe400078e0019 */
[----:B------:R-:W-:Y:S02]  /*13c70*/  IMAD.MOV.U32 R21, RZ, RZ, R26 ;  /* 0x000000ffff157224 */ /* 0x000fe400078e001a */
[----:B------:R-:W-:Y:S02]  /*13c80*/  IMAD.MOV.U32 R20, RZ, RZ, R27 ;  /* 0x000000ffff147224 */ /* 0x000fe400078e001b */
[----:B------:R-:W-:Y:S02]  /*13c90*/  IMAD.MOV.U32 R4, RZ, RZ, R23 ;  /* 0x000000ffff047224 */ /* 0x000fe400078e0017 */
[----:B------:R-:W-:Y:S02]  /*13ca0*/  IMAD.MOV.U32 R5, RZ, RZ, R22 ;  /* 0x000000ffff057224 */ /* 0x000fe400078e0016 */
[----:B------:R-:W-:-:S02]  /*13cb0*/  IMAD.MOV.U32 R6, RZ, RZ, R21 ;  /* 0x000000ffff067224 */ /* 0x000fc400078e0015 */
[----:B------:R-:W-:Y:S01]  /*13cc0*/  IMAD.MOV.U32 R7, RZ, RZ, R20 ;  /* 0x000000ffff077224 */ /* 0x000fe200078e0014 */
[----:B------:R-:W-:Y:S04]  /*13cd0*/  LDSM.16.MT88.4 R24, [R29+0x8100] ;  /* 0x008100001d18783b */ /* 0x000fe80000004200 */
[----:B------:R-:W0:Y:S04]  /*13ce0*/  LDSM.16.MT88.4 R20, [R29+0x8080] ;  /* 0x008080001d14783b */ /* 0x000e280000004200 */
[----:B--2---:R-:W-:Y:S01]  /*13cf0*/  STL.64 [R1+0x10f0], R18 ;  /* 0x0010f01201007387 */ /* 0x004fe20000100a00 */
[----:B----4-:R1:W-:Y:S03]  /*13d00*/  STL.64 [R1+0x10e8], R16 ;  /* 0x0010e81001007387 */ /* 0x0103e60000100a00 */
[----:B-1----:R-:W2:Y:S01]  /*13d10*/  LDL.LU R16, [R1+0xd0] ;  /* 0x0000d00001107983 */ /* 0x002ea20000300800 */
[----:B------:R-:W2:Y:S02]  /*13d20*/  LDL.LU R17, [R1+0xd4] ;  /* 0x0000d40001117983 */ /* 0x000ea40000300800 */
[----:B------:R-:W3:Y:S02]  /*13d30*/  LDL.LU R18, [R1+0xd8] ;  /* 0x0000d80001127983 */ /* 0x000ee40000300800 */
[----:B------:R-:W3:Y:S01]  /*13d40*/  LDL.LU R19, [R1+0xdc] ;  /* 0x0000dc0001137983 */ /* 0x000ee20000300800 */
[----:B------:R-:W-:Y:S11]  /*13d50*/  HMMA.16816.F32.BF16 R4, R4, R8, R12 ;  /* 0x000000080404723c */ /* 0x000ff6000004180c */
[----:B------:R-:W-:Y:S11]  /*13d60*/  @!UPT UIADD3 URZ, URZ, URZ, URZ ;  /* 0x0000003f3f3ff290 */ /* 0x000ff6000fffe03f */
[----:B------:R-:W-:Y:S02]  /*13d70*/  @!UPT UIADD3 URZ, URZ, URZ, URZ ;  /* 0x0000003f3f3ff290 */ /* 0x000fe4000fffe03f */
[----:B------:R-:W-:Y:S02]  /*13d80*/  IMAD.MOV.U32 R28, RZ, RZ, R4 ;  /* 0x000000ffff1c7224 */ /* 0x000fe400078e0004 */
[----:B------:R-:W-:Y:S02]  /*13d90*/  IMAD.MOV.U32 R15, RZ, RZ, R5 ;  /* 0x000000ffff0f7224 */ /* 0x000fe400078e0005 */
[----:B------:R-:W-:Y:S02]  /*13da0*/  IMAD.MOV.U32 R14, RZ, RZ, R6 ;  /* 0x000000ffff0e7224 */ /* 0x000fe400078e0006 */
[----:B------:R-:W-:Y:S02]  /*13db0*/  IMAD.MOV.U32 R9, RZ, RZ, R7 ;  /* 0x000000ffff097224 */ /* 0x000fe400078e0007 */
[----:B------:R-:W1:Y:S04]  /*13dc0*/  LDSM.16.MT88.4 R4, [R29+0x8180] ;  /* 0x008180001d04783b */ /* 0x000e680000004200 */
[----:B---3--:R-:W-:Y:S01]  /*13dd0*/  STL.64 [R1+0x1100], R18 ;  /* 0x0011001201007387 */ /* 0x008fe20000100a00 */
[----:B--2---:R2:W-:Y:S03]  /*13de0*/  STL.64 [R1+0x10f8], R16 ;  /* 0x0010f81001007387 */ /* 0x0045e60000100a00 */
[----:B--2---:R-:W2:Y:S01]  /*13df0*/  LDL.LU R16, [R1+0x100] ;  /* 0x0001000001107983 */ /* 0x004ea20000300800 */
[----:B------:R-:W2:Y:S02]  /*13e00*/  LDL.LU R17, [R1+0x104] ;  /* 0x0001040001117983 */ /* 0x000ea40000300800 */
[----:B------:R-:W2:Y:S02]  /*13e10*/  LDL.LU R18, [R1+0x108] ;  /* 0x0001080001127983 */ /* 0x000ea40000300800 */
[----:B------:R-:W2:Y:S01]  /*13e20*/  LDL.LU R19, [R1+0x10c] ;  /* 0x00010c0001137983 */ /* 0x000ea20000300800 */
[----:B0-----:R-:W-:Y:S01]  /*13e30*/  STL.64 [R1+0x1060], R22 ;  /* 0x0010601601007387 */ /* 0x001fe20000100a00 */
[----:B------:R0:W-:Y:S03]  /*13e40*/  STL.64 [R1+0x1058], R20 ;  /* 0x0010581401007387 */ /* 0x0001e60000100a00 */
[----:B0-----:R-:W2:Y:S01]  /*13e50*/  LDL.LU R20, [R1+0x30] ;  /* 0x0000300001147983 */ /* 0x001ea20000300800 */
[----:B------:R-:W2:Y:S02]  /*13e60*/  LDL.LU R21, [R1+0x34] ;  /* 0x0000340001157983 */ /* 0x000ea40000300800 */
[----:B------:R-:W2:Y:S02]  /*13e70*/  LDL.LU R22, [R1+0x38] ;  /* 0x0000380001167983 */ /* 0x000ea40000300800 */
[----:B------:R-:W2:Y:S01]  /*13e80*/  LDL.LU R23, [R1+0x3c] ;  /* 0x00003c0001177983 */ /* 0x000ea20000300800 */
[----:B------:R0:W-:Y:S01]  /*13e90*/  STL [R1+0x1044], R24 ;  /* 0x0010441801007387 */ /* 0x0001e20000100800 */
[----:B------:R3:W-:Y:S02]  /*13ea0*/  STL [R1+0x1040], R25 ;  /* 0x0010401901007387 */ /* 0x0007e40000100800 */
[----:B------:R4:W-:Y:S02]  /*13eb0*/  STL [R1+0x103c], R26 ;  /* 0x00103c1a01007387 */ /* 0x0009e40000100800 */
[----:B------:R1:W-:Y:S01]  /*13ec0*/  STL [R1+0x1038], R27 ;  /* 0x0010381b01007387 */ /* 0x0003e20000100800 */
[----:B0-----:R-:W2:Y:S01]  /*13ed0*/  LDL.LU R24, [R1+0x70] ;  /* 0x0000700001187983 */ /* 0x001ea20000300800 */
[----:B---3--:R-:W3:Y:S02]  /*13ee0*/  LDL.LU R25, [R1+0x74] ;  /* 0x0000740001197983 */ /* 0x008ee40000300800 */
[----:B----4-:R-:W-:-:S02]  /*13ef0*/  IMAD.MOV.U32 R26, RZ, RZ, R10 ;  /* 0x000000ffff1a7224 */ /* 0x010fc400078e000a */
[----:B-1----:R-:W-:Y:S01]  /*13f00*/  IMAD.MOV.U32 R27, RZ, RZ, R11 ;  /* 0x000000ffff1b7224 */ /* 0x002fe200078e000b */
[----:B------:R-:W4:Y:S01]  /*13f10*/  LDL.LU R10, [R1+0x1114] ;  /* 0x00111400010a7983 */ /* 0x000f220000300800 */
[----:B------:R-:W4:Y:S02]  /*13f20*/  LDL.LU R11, [R1+0x1110] ;  /* 0x00111000010b7983 */ /* 0x000f240000300800 */
[----:B------:R-:W-:Y:S02]  /*13f30*/  STL.64 [R1+0xb0], R4 ;  /* 0x0000b00401007387 */ /* 0x000fe40000100a00 */
[----:B------:R0:W-:Y:S02]  /*13f40*/  STL.64 [R1+0xb8], R6 ;  /* 0x0000b80601007387 */ /* 0x0001e40000100a00 */
[----:B0-----:R-:W2:Y:S02]  /*13f50*/  LDL.LU.64 R6, [R1+0x1108] ;  /* 0x0011080001067983 */ /* 0x001ea40000300a00 */
[C---:B--2---:R-:W-:Y:S11]  /*13f60*/  HMMA.16816.F32.BF16 R16, R20.reuse, R6, R16 ;  /* 0x000000061410723c */ /* 0x044ff60000041810 */
[----:B------:R-:W-:Y:S11]  /*13f70*/  @!UPT UIADD3 URZ, URZ, URZ, URZ ;  /* 0x0000003f3f3ff290 */ /* 0x000ff6000fffe03f */
[----:B------:R-:W-:Y:S02]  /*13f80*/  @!UPT UIADD3 URZ, URZ, URZ, URZ ;  /* 0x0000003f3f3ff290 */ /* 0x000fe4000fffe03f */
[----:B------:R-:W-:Y:S02]  /*13f90*/  IMAD.MOV.U32 R4, RZ, RZ, R18 ;  /* 0x000000ffff047224 */ /* 0x000fe400078e0012 */
[----:B------:R-:W-:Y:S02]  /*13fa0*/  IMAD.MOV.U32 R5, RZ, RZ, R19 ;  /* 0x000000ffff057224 */ /* 0x000fe400078e0013 */
[----:B------:R-:W-:Y:S02]  /*13fb0*/  IMAD.MOV.U32 R12, RZ, RZ, R16 ;  /* 0x000000ffff0c7224 */ /* 0x000fe400078e0010 */
[----:B------:R-:W-:Y:S01]  /*13fc0*/  IMAD.MOV.U32 R13, RZ, RZ, R17 ;  /* 0x000000ffff0d7224 */ /* 0x000fe200078e0011 */
[----:B------:R-:W4:Y:S01]  /*13fd0*/  LDL.LU.64 R18, [R1+0x1100] ;  /* 0x0011000001127983 */ /* 0x000f220000300a00 */
[----:B------:R-:W4:Y:S02]  /*13fe0*/  LDL.LU.64 R16, [R1+0x10f8] ;  /* 0x0010f80001107983 */ /* 0x000f240000300a00 */
[----:B----4-:R-:W-:Y:S01]  /*13ff0*/  HMMA.16816.F32.BF16 R20, R20, R10, R16 ;  /* 0x0000000a1414723c */ /* 0x010fe20000041810 */
[----:B------:R-:W2:Y:S01]  /*14000*/  LDL.LU.64 R18, [R1+0x10f0] ;  /* 0x0010f00001127983 */ /* 0x000ea20000300a00 */
[----:B------:R-:W2:Y:S11]  /*14010*/  LDL.LU.64 R16, [R1+0x10e8] ;  /* 0x0010e80001107983 */ /* 0x000eb60000300a00 */
[----:B------:R-:W-:Y:S10]  /*14020*/  @!UPT UIADD3 URZ, URZ, URZ, URZ ;  /* 0x0000003f3f3ff290 */ /* 0x000ff4000fffe03f */
[----:B------:R-:W-:Y:S01]  /*14030*/  STL.64 [R1+0x1070], R22 ;  /* 0x0010701601007387 */ /* 0x000fe20000100a00 */
[----:B------:R0:W-:Y:S03]  /*14040*/  STL.64 [R1+0x1068], R20 ;  /* 0x0010681401007387 */ /* 0x0001e60000100a00 */
[----:B0-----:R-:W2:Y:S01]  /*14050*/  LDL.LU R20, [R1+0xc0] ;  /* 0x0000c00001147983 */ /* 0x001ea20000300800 */
[----:B------:R-:W-:Y:S02]  /*14060*/  IMAD.MOV.U32 R21, RZ, RZ, R3 ;  /* 0x000000ffff157224 */ /* 0x000fe400078e0003 */
[----:B------:R-:W-:Y:S02]  /*14070*/  IMAD.MOV.U32 R22, RZ, RZ, R2 ;  /* 0x000000ffff167224 */ /* 0x000fe400078e0002 */
[----:B------:R-:W-:-:S07]  /*14080*/  IMAD.MOV.U32 R23, RZ, RZ, R0 ;  /* 0x000000ffff177224 */ /* 0x000fce00078e0000 */
[C---:B--2---:R-:W-:Y:S08]  /*14090*/  HMMA.16816.F32.BF16 R20, R16.reuse, R6, R20 ;  /* 0x000000061014723c */ /* 0x044ff00000041814 */
[----:B---3--:R-:W-:Y:S11]  /*140a0*/  HMMA.16816.F32.BF16 R16, R16, R10, R24 ;  /* 0x0000000a1010723c */ /* 0x008ff60000041818 */
[----:B------:R-:W-:Y:S05]  /*140b0*/  @!UPT UIADD3 URZ, URZ, URZ, URZ ;  /* 0x0000003f3f3ff290 */ /* 0x000fea000fffe03f */
[----:B------:R-:W-:-:S08]  /*140c0*/  IMAD.MOV.U32 R8, RZ, RZ, R20 ;  /* 0x000000ffff087224 */ /* 0x000fd000078e0014 */
[----:B------:R-:W-:Y:S02]  /*140d0*/  IMAD.MOV.U32 R24, RZ, RZ, R16 ;  /* 0x000000ffff187224 */ /* 0x000fe400078e0010 */
[----:B------:R-:W-:Y:S01]  /*140e0*/  IMAD.MOV.U32 R25, RZ, RZ, R17 ;  /* 0x000000ffff197224 */ /* 0x000fe200078e0011 */
[----:B------:R-:W2:Y:S01]  /*140f0*/  LDL.LU R16, [R1+0x60] ;  /* 0x0000600001107983 */ /* 0x000ea20000300800 */
[----:B------:R-:W-:Y:S02]  /*14100*/  IMAD.MOV.U32 R26, RZ, RZ, R18 ;  /* 0x000000ffff1a7224 */ /* 0x000fe400078e0012 */
[----:B------:R-:W2:Y:S02]  /*14110*/  LDL.LU R17, [R1+0x64] ;  /* 0x0000640001117983 */ /* 0x000ea40000300800 */
[----:B------:R-:W-:Y:S01]  /*14120*/  IMAD.MOV.U32 R27, RZ, RZ, R19 ;  /* 0x000000ffff1b7224 */ /* 0x000fe200078e0013 */
[----:B------:R-:W2:Y:S01]  /*14130*/  LDL.LU R18, [R1+0x68] ;  /* 0x0000680001127983 */ /* 0x000ea20000300800 */
[----:B------:R-:W2:Y:S02]  /*14140*/  LDL.LU R19, [R1+0x6c] ;  /* 0x00006c0001137983 */ /* 0x000ea40000300800 */
[----:B------:R-:W-:-:S02]  /*14150*/  IMAD.MOV.U32 R2, RZ, RZ, R22 ;  /* 0x000000ffff027224 */ /* 0x000fc400078e0016 */
[----:B------:R-:W-:Y:S01]  /*14160*/  IMAD.MOV.U32 R0, RZ, RZ, R23 ;  /* 0x000000ffff007224 */ /* 0x000fe200078e0017 */
[----:B------:R-:W-:Y:S01]  /*14170*/  STL.64 [R1+0x10c8], R10 ;  /* 0x0010c80a01007387 */ /* 0x000fe20000100a00 */
[----:B------:R-:W-:Y:S02]  /*14180*/  IMAD.MOV.U32 R3, RZ, RZ, R21 ;  /* 0x000000ffff037224 */ /* 0x000fe400078e0015 */
[----:B------:R-:W-:Y:S02]  /*14190*/  STL [R1+0x10c0], R8 ;  /* 0x0010c00801007387 */ /* 0x000fe40000100800 */
[----:B------:R-:W-:Y:S02]  /*141a0*/  IMAD.MOV.U32 R20, RZ, RZ, R12 ;  /* 0x000000ffff147224 */ /* 0x000fe400078e000c */
[----:B------:R-:W-:Y:S02]  /*141b0*/  IMAD.MOV.U32 R22, RZ, RZ, R4 ;  /* 0x000000ffff167224 */ /* 0x000fe400078e0004 */
[----:B------:R-:W-:Y:S01]  /*141c0*/  IMAD.MOV.U32 R23, RZ, RZ, R5 ;  /* 0x000000ffff177224 */ /* 0x000fe200078e0005 */
[----:B------:R-:W3:Y:S01]  /*141d0*/  LDL.LU R12, [R1+0x10e0] ;  /* 0x0010e000010c7983 */ /* 0x000ee20000300800 */
[----:B------:R-:W-:-:S02]  /*141e0*/  IMAD.MOV.U32 R21, RZ, RZ, R13 ;  /* 0x000000ffff157224 */ /* 0x000fc400078e000d */
[----:B------:R-:W3:Y:S02]  /*141f0*/  LDL.LU R13, [R1+0x10dc] ;  /* 0x0010dc00010d7983 */ /* 0x000ee40000300800 */
[----:B------:R-:W4:Y:S01]  /*14200*/  LDL.LU R4, [R1+0x10d8] ;  /* 0x0010d80001047983 */ /* 0x000f220000300800 */
[----:B------:R-:W2:Y:S01]  /*14210*/  LDL.LU R5, [R1+0x10d4] ;  /* 0x0010d40001057983 */ /* 0x000ea20000300800 */
[----:B------:R0:W-:Y:S02]  /*14220*/  STL.64 [R1+0x1088], R22 ;  /* 0x0010881601007387 */ /* 0x0001e40000100a00 */
[----:B------:R1:W-:Y:S02]  /*14230*/  STL.64 [R1+0x1080], R20 ;  /* 0x0010801401007387 */ /* 0x0003e40000100a00 */
[----:B0-----:R-:W-:Y:S02]  /*14240*/  IMAD.MOV.U32 R22, RZ, RZ, R14 ;  /* 0x000000ffff167224 */ /* 0x001fe400078e000e */
[----:B------:R-:W-:-:S02]  /*14250*/  IMAD.MOV.U32 R23, RZ, RZ, R9 ;  /* 0x000000ffff177224 */ /* 0x000fc400078e0009 */
[----:B-1----:R-:W-:Y:S02]  /*14260*/  IMAD.MOV.U32 R20, RZ, RZ, R28 ;  /* 0x000000ffff147224 */ /* 0x002fe400078e001c */
[----:B------:R-:W-:Y:S01]  /*14270*/  IMAD.MOV.U32 R21, RZ, RZ, R15 ;  /* 0x000000ffff157224 */ /* 0x000fe200078e000f */
[----:B------:R-:W2:Y:S01]  /*14280*/  LDL.LU R28, [R1+0x10d0] ;  /* 0x0010d000011c7983 */ /* 0x000ea20000300800 */
[----:B------:R-:W-:Y:S03]  /*14290*/  STL.64 [R1+0x1098], R22 ;  /* 0x0010981601007387 */ /* 0x000fe60000100a00 */
[----:B------:R0:W-:Y:S04]  /*142a0*/  STL.64 [R1+0x1090], R20 ;  /* 0x0010901401007387 */ /* 0x0001e80000100a00 */
[----:B0-----:R-:W2:Y:S01]  /*142b0*/  LDL.LU.64 R20, [R1+0x90] ;  /* 0x0000900001147983 */ /* 0x001ea20000300a00 */
[----:B------:R-:W2:Y:S03]  /*142c0*/  LDL.LU.64 R22, [R1+0x98] ;  /* 0x0000980001167983 */ /* 0x000ea60000300a00 */
        /* <DEDUP_REMOVED lines=10> */
[----:B------:R-:W-:-:S02]  /*14370*/  IMAD.MOV.U32 R26, RZ, RZ, R5 ;  /* 0x000000ffff1a7224 */ /* 0x000fc400078e0005 */
[----:B----4-:R-:W-:-:S05]  /*14380*/  IMAD.MOV.U32 R27, RZ, RZ, R4 ;  /* 0x000000ffff1b7224 */ /* 0x010fca00078e0004 */
[----:B------:R-:W-:Y:S01]  /*14390*/  STL.64 [R1+0x10b8], R26 ;  /* 0x0010b81a01007387 */ /* 0x000fe20000100a00 */
[----:B--2---:R-:W-:Y:S03]  /*143a0*/  HMMA.16816.F32.BF16 R8, R20, R6, R16 ;  /* 0x000000061408723c */ /* 0x004fe60000041810 */
[----:B---3--:R0:W-:Y:S11]  /*143b0*/  STL.64 [R1+0x10b0], R24 ;  /* 0x0010b01801007387 */ /* 0x0081f60000100a00 */
[----:B------:R-:W-:Y:S10]  /*143c0*/  @!UPT UIADD3 URZ, URZ, URZ, URZ ;  /* 0x0000003f3f3ff290 */ /* 0x000ff4000fffe03f */
[----:B------:R-:W-:Y:S02]  /*143d0*/  IMAD.MOV.U32 R15, RZ, RZ, R10 ;  /* 0x000000ffff0f7224 */ /* 0x000fe400078e000a */
[----:B------:R-:W-:Y:S01]  /*143e0*/  IMAD.MOV.U32 R14, RZ, RZ, R11 ;  /* 0x000000ffff0e7224 */ /* 0x000fe200078e000b */
[----:B0-----:R-:W2:Y:S01]  /*143f0*/  LDL.LU R24, [R1+0x50] ;  /* 0x0000500001187983 */ /* 0x001ea20000300800 */
[----:B------:R-:W2:Y:S02]  /*14400*/  LDL.LU R25, [R1+0x54] ;  /* 0x0000540001197983 */ /* 0x000ea40000300800 */
[----:B------:R-:W2:Y:S02]  /*14410*/  LDL.LU R26, [R1+0x58] ;  /* 0x00005800011a7983 */ /* 0x000ea40000300800 */
[----:B------:R-:W2:Y:S02]  /*14420*/  LDL.LU.64 R10, [R1+0x10c8] ;  /* 0x0010c800010a7983 */ /* 0x000ea40000300a00 */
[----:B------:R-:W-:-:S02]  /*14430*/  IMAD.MOV.U32 R27, RZ, RZ, R28 ;  /* 0x000000ffff1b7224 */ /* 0x000fc400078e001c */
[----:B------:R-:W-:Y:S02]  /*14440*/  IMAD.MOV.U32 R16, RZ, RZ, R8 ;  /* 0x000000ffff107224 */ /* 0x000fe400078e0008 */
[----:B------:R-:W3:Y:S03]  /*14450*/  LDL.LU R8, [R1+0x10c0] ;  /* 0x0010c00001087983 */ /* 0x000ee60000300800 */
[----:B--2---:R-:W-:Y:S01]  /*14460*/  HMMA.16816.F32.BF16 R20, R20, R10, R24 ;  /* 0x0000000a1414723c */ /* 0x004fe20000041818 */
[----:B------:R-:W2:Y:S01]  /*14470*/  LDL.LU.64 R26, [R1+0x10b8] ;  /* 0x0010b800011a7983 */ /* 0x000ea20000300a00 */
[----:B------:R-:W2:Y:S11]  /*14480*/  LDL.LU.64 R24, [R1+0x10b0] ;  /* 0x0010b00001187983 */ /* 0x000eb60000300a00 */
[----:B------:R-:W-:Y:S10]  /*14490*/  @!UPT UIADD3 URZ, URZ, URZ, URZ ;  /* 0x0000003f3f3ff290 */ /* 0x000ff4000fffe03f */
[----:B------:R-:W-:Y:S01]  /*144a0*/  STL [R1+0x20], R20 ;  /* 0x0000201401007387 */ /* 0x000fe20000100800 */
[----:B------:R0:W-:Y:S02]  /*144b0*/  STL [R1+0x2c], R23 ;  /* 0x00002c1701007387 */ /* 0x0001e40000100800 */
[----:B------:R-:W-:Y:S02]  /*144c0*/  IMAD.MOV.U32 R19, RZ, RZ, R22 ;  /* 0x000000ffff137224 */ /* 0x000fe400078e0016 */
[----:B------:R-:W-:Y:S01]  /*144d0*/  IMAD.MOV.U32 R18, RZ, RZ, R21 ;  /* 0x000000ffff127224 */ /* 0x000fe200078e0015 */
[----:B0-----:R-:W4:Y:S01]  /*144e0*/  LDL.LU.64 R22, [R1+0x10a8] ;  /* 0x0010a80001167983 */ /* 0x001f220000300a00 */
[----:B------:R-:W2:Y:S02]  /*144f0*/  LDL.LU.64 R20, [R1+0x10a0] ;  /* 0x0010a00001147983 */ /* 0x000ea40000300a00 */
[----:B------:R-:W-:Y:S02]  /*14500*/  IMAD.MOV.U32 R17, RZ, RZ, R9 ;  /* 0x000000ffff117224 */ /* 0x000fe400078e0009 */
[----:B----4-:R-:W-:Y:S01]  /*14510*/  IMAD.MOV.U32 R9, RZ, RZ, R23 ;  /* 0x000000ffff097224 */ /* 0x010fe200078e0017 */
[----:B--2---:R-:W-:Y:S07]  /*14520*/  HMMA.16816.F32.BF16 R4, R20, R6, R24 ;  /* 0x000000061404723c */ /* 0x004fee0000041818 */
[----:B------:R-:W-:-:S02]  /*14530*/  IMAD.MOV.U32 R24, RZ, RZ, R22 ;  /* 0x000000ffff187224 */ /* 0x000fc400078e0016 */
[----:B------:R-:W-:Y:S02]  /*14540*/  IMAD.MOV.U32 R26, RZ, RZ, R20 ;  /* 0x000000ffff1a7224 */ /* 0x000fe400078e0014 */
[----:B------:R-:W-:Y:S01]  /*14550*/  IMAD.MOV.U32 R25, RZ, RZ, R21 ;  /* 0x000000ffff197224 */ /* 0x000fe200078e0015 */
[----:B------:R-:W2:Y:S01]  /*14560*/  LDL.LU.64 R22, [R1+0x1098] ;  /* 0x0010980001167983 */ /* 0x000ea20000300a00 */
[----:B------:R-:W2:Y:S10]  /*14570*/  LDL.LU.64 R20, [R1+0x1090] ;  /* 0x0010900001147983 */ /* 0x000eb40000300a00 */
[----:B------:R0:W-:Y:S01]  /*14580*/  STL.64 [R1+0x1028], R6 ;  /* 0x0010280601007387 */ /* 0x0001e20000100a00 */
[----:B------:R1:W-:Y:S02]  /*14590*/  STL.64 [R1+0x1020], R4 ;  /* 0x0010200401007387 */ /* 0x0003e40000100a00 */
[----:B0-----:R-:W-:-:S02]  /*145a0*/  IMAD.MOV.U32 R6, RZ, RZ, R24 ;  /* 0x000000ffff067224 */ /* 0x001fc400078e0018 */
[----:B-1----:R-:W-:Y:S02]  /*145b0*/  IMAD.MOV.U32 R4, RZ, RZ, R26 ;  /* 0x000000ffff047224 */ /* 0x002fe400078e001a */
[----:B------:R-:W-:Y:S02]  /*145c0*/  IMAD.MOV.U32 R5, RZ, RZ, R25 ;  /* 0x000000ffff057224 */ /* 0x000fe400078e0019 */
[----:B------:R-:W0:Y:S04]  /*145d0*/  LDSM.16.MT88.4 R24, [R29+0xa000] ;  /* 0x00a000001d18783b */ /* 0x000e280000004200 */
[----:B0-----:R-:W-:Y:S01]  /*145e0*/  STL.64 [R1+0x50], R24 ;  /* 0x0000501801007387 */ /* 0x001fe20000100a00 */
[----:B------:R-:W-:Y:S02]  /*145f0*/  STL.64 [R1+0x58], R26 ;  /* 0x0000581a01007387 */ /* 0x000fe40000100a00 */
[----:B------:R-:W0:Y:S04]  /*14600*/  LDSM.16.MT88.4 R24, [R29+0xa080] ;  /* 0x00a080001d18783b */ /* 0x000e280000004200 */
[----:B------:R-:W-:Y:S01]  /*14610*/  IMAD.MOV.U32 R7, RZ, RZ, R9 ;  /* 0x000000ffff077224 */ /* 0x000fe200078e0009 */
[----:B0-----:R-:W-:Y:S01]  /*14620*/  STL.64 [R1+0x30], R24 ;  /* 0x0000301801007387 */ /* 0x001fe20000100a00 */
[----:B------:R-:W-:Y:S02]  /*14630*/  STL.64 [R1+0x38], R26 ;  /* 0x0000381a01007387 */ /* 0x000fe40000100a00 */
[----:B------:R-:W0:Y:S02]  /*14640*/  LDSM.16.MT88.4 R24, [R29+0xa100] ;  /* 0x00a100001d18783b */ /* 0x000e240000004200 */
[----:B0-----:R3:W-:Y:S02]  /*14650*/  STL.64 [R1+0x10], R24 ;  /* 0x0000101801007387 */ /* 0x0017e40000100a00 */
[----:B------:R0:W-:Y:S02]  /*14660*/  STL.64 [R1+0x18], R26 ;  /* 0x0000181a01007387 */ /* 0x0001e40000100a00 */
[----:B---3--:R-:W-:Y:S01]  /*14670*/  IMAD.MOV.U32 R24, RZ, RZ, R8 ;  /* 0x000000ffff187224 */ /* 0x008fe200078e0008 */
[----:B--2---:R-:W-:Y:S01]  /*14680*/  HMMA.16816.F32.BF16 R4, R4, R10, R20 ;  /* 0x0000000a0404723c */ /* 0x004fe20000041814 */
[----:B------:R-:W2:Y:S01]  /*14690*/  LDL.LU.64 R22, [R1+0x1088] ;  /* 0x0010880001167983 */ /* 0x000ea20000300a00 */
[----:B------:R-:W2:Y:S02]  /*146a0*/  LDL.LU.64 R20, [R1+0x1080] ;  /* 0x0010800001147983 */ /* 0x000ea40000300a00 */
[----:B------:R-:W2:Y:S02]  /*146b0*/  LDL.LU.64 R8, [R1] ;  /* 0x0000000001087983 */ /* 0x000ea40000300a00 */
[----:B------:R-:W2:Y:S02]  /*146c0*/  LDL.LU.64 R10, [R1+0x8] ;  /* 0x00000800010a7983 */ /* 0x000ea40000300a00 */
[----:B------:R-:W-:-:S02]  /*146d0*/  IMAD.MOV.U32 R25, RZ, RZ, R3 ;  /* 0x000000ffff197224 */ /* 0x000fc400078e0003 */
[----:B0-----:R-:W-:Y:S02]  /*146e0*/  IMAD.MOV.U32 R26, RZ, RZ, R2 ;  /* 0x000000ffff1a7224 */ /* 0x001fe400078e0002 */
[----:B------:R-:W-:Y:S11]  /*146f0*/  IMAD.MOV.U32 R27, RZ, RZ, R0 ;  /* 0x000000ffff1b7224 */ /* 0x000ff600078e0000 */
[----:B------:R-:W-:Y:S01]  /*14700*/  @!UPT UIADD3 URZ, URZ, URZ, URZ ;  /* 0x0000003f3f3ff290 */ /* 0x000fe2000fffe03f */
[----:B------:R-:W-:Y:S02]  /*14710*/  IMAD.MOV.U32 R28, RZ, RZ, R4 ;  /* 0x000000ffff1c7224 */ /* 0x000fe400078e0004 */
[----:B------:R-:W-:Y:S02]  /*14720*/  IMAD.MOV.U32 R3, RZ, RZ, R5 ;  /* 0x000000ffff037224 */ /* 0x000fe400078e0005 */
[----:B------:R-:W-:Y:S02]  /*14730*/  IMAD.MOV.U32 R2, RZ, RZ, R6 ;  /* 0x000000ffff027224 */ /* 0x000fe400078e0006 */
[----:B------:R-:W-:Y:S02]  /*14740*/  IMAD.MOV.U32 R0, RZ, RZ, R7 ;  /* 0x000000ffff007224 */ /* 0x000fe400078e0007 */
[----:B------:R-:W0:Y:S04]  /*14750*/  LDSM.16.MT88.4 R4, [R29+0xa180] ;  /* 0x00a180001d04783b */ /* 0x000e280000004200 */
[----:B------:R-:W-:Y:S01]  /*14760*/  STL [R1+0xff4], R0 ;  /* 0x000ff40001007387 */ /* 0x000fe20000100800 */
[----:B------:R-:W-:Y:S02]  /*14770*/  STL [R1+0xff0], R2 ;  /* 0x000ff00201007387 */ /* 0x000fe40000100800 */
[----:B------:R-:W-:Y:S02]  /*14780*/  STL [R1+0xfec], R3 ;  /* 0x000fec0301007387 */ /* 0x000fe40000100800 */
[----:B------:R-:W-:Y:S01]  /*14790*/  STL [R1+0xfe8], R28 ;  /* 0x000fe81c01007387 */ /* 0x000fe20000100800 */
[----:B0-----:R0:W-:Y:S01]  /*147a0*/  STL.64 [R1+0x60], R4 ;  /* 0x0000600401007387 */ /* 0x0011e20000100a00 */
[----:B------:R1:W-:Y:S02]  /*147b0*/  STL.64 [R1+0x68], R6 ;  /* 0x0000680601007387 */ /* 0x0003e40000100a00 */
[----:B0-----:R-:W-:-:S02]  /*147c0*/  IMAD.MOV.U32 R4, RZ, RZ, R16 ;  /* 0x000000ffff047224 */ /* 0x001fc400078e0010 */
[----:B-1----:R-:W-:Y:S01]  /*147d0*/  IMAD.MOV.U32 R7, RZ, RZ, R14 ;  /* 0x000000ffff077224 */ /* 0x002fe200078e000e */
[----:B------:R-:W3:Y:S01]  /*147e0*/  LDL.LU R16, [R1+0x107c] ;  /* 0x00107c0001107983 */ /* 0x000ee20000300800 */
[----:B------:R-:W-:Y:S02]  /*147f0*/  IMAD.MOV.U32 R5, RZ, RZ, R17 ;  /* 0x000000ffff057224 */ /* 0x000fe400078e0011 */
[----:B------:R-:W3:Y:S01]  /*14800*/  LDL.LU R17, [R1+0x1078] ;  /* 0x0010780001117983 */ /* 0x000ee20000300800 */
[----:B--2---:R-:W-:Y:S01]  /*14810*/  HMMA.16816.F32.BF16 R20, R8, R12, R20 ;  /* 0x0000000c0814723c */ /* 0x004fe20000041814 */
[----:B------:R-:W-:Y:S02]  /*14820*/  IMAD.MOV.U32 R14, RZ, RZ, R8 ;  /* 0x000000ffff0e7224 */ /* 0x000fe400078e0008 */
[----:B------:R-:W-:Y:S02]  /*14830*/  IMAD.MOV.U32 R3, RZ, RZ, R9 ;  /* 0x000000ffff037224 */ /* 0x000fe400078e0009 */
[----:B------:R-:W-:-:S02]  /*14840*/  IMAD.MOV.U32 R2, RZ, RZ, R10 ;  /* 0x000000ffff027224 */ /* 0x000fc400078e000a */
[----:B------:R-:W-:Y:S11]  /*14850*/  IMAD.MOV.U32 R0, RZ, RZ, R11 ;  /* 0x000000ffff007224 */ /* 0x000ff600078e000b */
[----:B------:R-:W-:Y:S06]  /*14860*/  @!UPT UIADD3 URZ, URZ, URZ, URZ ;  /* 0x0000003f3f3ff290 */ /* 0x000fec000fffe03f */
[----:B------:R-:W-:Y:S02]  /*14870*/  IMAD.MOV.U32 R9, RZ, RZ, R22 ;  /* 0x000000ffff097224 */ /* 0x000fe400078e0016 */
[----:B------:R-:W-:Y:S02]  /*14880*/  IMAD.MOV.U32 R8, RZ, RZ, R23 ;  /* 0x000000ffff087224 */ /* 0x000fe400078e0017 */
[----:B------:R-:W-:Y:S02]  /*14890*/  IMAD.MOV.U32 R11, RZ, RZ, R20 ;  /* 0x000000ffff0b7224 */ /* 0x000fe400078e0014 */
[----:B------:R-:W-:Y:S01]  /*148a0*/  IMAD.MOV.U32 R10, RZ, RZ, R21 ;  /* 0x000000ffff0a7224 */ /* 0x000fe200078e0015 */
[----:B------:R-:W3:Y:S01]  /*148b0*/  LDL.LU.64 R22, [R1+0x1070] ;  /* 0x0010700001167983 */ /* 0x000ee20000300a00 */
[----:B------:R-:W3:Y:S02]  /*148c0*/  LDL.LU.64 R20, [R1+0x1068] ;  /* 0x0010680001147983 */ /* 0x000ee40000300a00 */
[----:B------:R0:W-:Y:S01]  /*148d0*/  STL [R1+0x1004], R8 ;  /* 0x0010040801007387 */ /* 0x0001e20000100800 */
[----:B------:R1:W-:Y:S01]  /*148e0*/  STL [R1+0x1000], R10 ;  /* 0x0010000a01007387 */ /* 0x0003e20000100800 */
[----:B------:R2:W-:Y:S02]  /*148f0*/  STL [R1+0xffc], R11 ;  /* 0x000ffc0b01007387 */ /* 0x0005e40000100800 */
[----:B------:R4:W-:Y:S02]  /*14900*/  STL [R1+0xff8], R9 ;  /* 0x000ff80901007387 */ /* 0x0009e40000100800 */
[----:B0-----:R-:W-:-:S02]  /*14910*/  IMAD.MOV.U32 R8, RZ, RZ, R14 ;  /* 0x000000ffff087224 */ /* 0x001fc400078e000e */
[----:B-1----:R-:W-:Y:S02]  /*14920*/  IMAD.MOV.U32 R10, RZ, RZ, R2 ;  /* 0x000000ffff0a7224 */ /* 0x002fe400078e0002 */
[----:B--2---:R-:W-:Y:S02]  /*14930*/  IMAD.MOV.U32 R11, RZ, RZ, R0 ;  /* 0x000000ffff0b7224 */ /* 0x004fe400078e0000 */
[----:B----4-:R-:W-:-:S07]  /*14940*/  IMAD.MOV.U32 R9, RZ, RZ, R3 ;  /* 0x000000ffff097224 */ /* 0x010fce00078e0003 */
[----:B---3--:R-:W-:Y:S01]  /*14950*/  HMMA.16816.F32.BF16 R8, R8, R16, R20 ;  /* 0x000000100808723c */ /* 0x008fe20000041814 */
[----:B------:R-:W2:Y:S01]  /*14960*/  LDL.LU.64 R22, [R1+0x1060] ;  /* 0x0010600001167983 */ /* 0x000ea20000300a00 */
[----:B------:R-:W2:Y:S02]  /*14970*/  LDL.LU.64 R20, [R1+0x1058] ;  /* 0x0010580001147983 */ /* 0x000ea40000300a00 */
[----:B------:R-:W-:Y:S11]  /*14980*/  IMAD.MOV.U32 R6, RZ, RZ, R15 ;  /* 0x000000ffff067224 */ /* 0x000ff600078e000f */
[----:B------:R-:W-:Y:S09]  /*14990*/  @!UPT UIADD3 URZ, URZ, URZ, URZ ;  /* 0x0000003f3f3ff290 */ /* 0x000ff2000fffe03f */
[----:B------:R-:W-:Y:S02]  /*149a0*/  IMAD.MOV.U32 R15, RZ, RZ, R11 ;  /* 0x000000ffff0f7224 */ /* 0x000fe400078e000b */
[----:B------:R-:W-:Y:S02]  /*149b0*/  IMAD.MOV.U32 R14, RZ, RZ, R10 ;  /* 0x000000ffff0e7224 */ /* 0x000fe400078e000a */
[----:B------:R-:W-:Y:S02]  /*149c0*/  IMAD.MOV.U32 R28, RZ, RZ, R9 ;  /* 0x000000ffff1c7224 */ /* 0x000fe400078e0009 */
[----:B------:R-:W-:Y:S01]  /*149d0*/  IMAD.MOV.U32 R3, RZ, RZ, R8 ;  /* 0x000000ffff037224 */ /* 0x000fe200078e0008 */
[----:B------:R-:W-:Y:S01]  /*149e0*/  STL [R1+0x1014], R15 ;  /* 0x0010140f01007387 */ /* 0x000fe20000100800 */
[----:B------:R-:W-:Y:S02]  /*149f0*/  STL [R1+0x1010], R14 ;  /* 0x0010100e01007387 */ /* 0x000fe40000100800 */
[----:B------:R-:W-:Y:S02]  /*14a00*/  STL [R1+0x100c], R28 ;  /* 0x00100c1c01007387 */ /* 0x000fe40000100800 */
[----:B------:R-:W-:Y:S01]  /*14a10*/  STL [R1+0x1008], R3 ;  /* 0x0010080301007387 */ /* 0x000fe20000100800 */
[----:B--2---:R-:W-:Y:S11]  /*14a20*/  HMMA.16816.F32.BF16 R24, R20, R12, R24 ;  /* 0x0000000c1418723c */ /* 0x004ff60000041818 */
[----:B------:R-:W-:Y:S11]  /*14a30*/  @!UPT UIADD3 URZ, URZ, URZ, URZ ;  /* 0x0000003f3f3ff290 */ /* 0x000ff6000fffe03f */
[----:B------:R-:W-:Y:S01]  /*14a40*/  @!UPT UIADD3 URZ, URZ, URZ, URZ ;  /* 0x0000003f3f3ff290 */ /* 0x000fe2000fffe03f */
[----:B------:R0:W-:Y:S01]  /*14a50*/  STL [R1+0xc4], R25 ;  /* 0x0000c41901007387 */ /* 0x0001e20000100800 */
[----:B------:R-:W-:Y:S02]  /*14a60*/  IMAD.MOV.U32 R0, RZ, RZ, R26 ;  /* 0x000000ffff007224 */ /* 0x000fe400078e001a */
[----:B------:R-:W-:Y:S02]  /*14a70*/  IMAD.MOV.U32 R2, RZ, RZ, R27 ;  /* 0x000000ffff027224 */ /* 0x000fe400078e001b */
[----:B------:R-:W-:Y:S01]  /*14a80*/  IMAD.MOV.U32 R9, RZ, RZ, R24 ;  /* 0x000000ffff097224 */ /* 0x000fe200078e0018 */
[----:B------:R-:W2:Y:S04]  /*14a90*/  LDL.LU.64 R26, [R1+0x1050] ;  /* 0x00105000011a7983 */ /* 0x000ea80000300a00 */
[----:B0-----:R-:W3:Y:S01]  /*14aa0*/  LDL.LU.64 R24, [R1+0x1048] ;  /* 0x0010480001187983 */ /* 0x001ee20000300a00 */
[----:B------:R0:W-:Y:S02]  /*14ab0*/  STL [R1+0x1018], R9 ;  /* 0x0010180901007387 */ /* 0x0001e40000100800 */
[----:B--2---:R-:W-:-:S02]  /*14ac0*/  IMAD.MOV.U32 R10, RZ, RZ, R26 ;  /* 0x000000ffff0a7224 */ /* 0x004fc400078e001a */
[----:B------:R-:W-:Y:S02]  /*14ad0*/  IMAD.MOV.U32 R11, RZ, RZ, R27 ;  /* 0x000000ffff0b7224 */ /* 0x000fe400078e001b */
[----:B---3--:R-:W-:Y:S02]  /*14ae0*/  IMAD.MOV.U32 R8, RZ, RZ, R24 ;  /* 0x000000ffff087224 */ /* 0x008fe400078e0018 */
[----:B0-----:R-:W-:Y:S01]  /*14af0*/  IMAD.MOV.U32 R9, RZ, RZ, R25 ;  /* 0x000000ffff097224 */ /* 0x001fe200078e0019 */
[----:B------:R-:W2:Y:S01]  /*14b00*/  LDL.LU R24, [R1+0x1044] ;  /* 0x0010440001187983 */ /* 0x000ea20000300800 */
[----:B------:R-:W2:Y:S02]  /*14b10*/  LDL.LU R25, [R1+0x1040] ;  /* 0x0010400001197983 */ /* 0x000ea40000300800 */
[----:B------:R-:W2:Y:S02]  /*14b20*/  LDL.LU R26, [R1+0x103c] ;  /* 0x00103c00011a7983 */ /* 0x000ea40000300800 */
[----:B------:R-:W2:Y:S01]  /*14b30*/  LDL.LU R27, [R1+0x1038] ;  /* 0x00103800011b7983 */ /* 0x000ea20000300800 */
[----:B------:R-:W-:Y:S11]  /*14b40*/  HMMA.16816.F32.BF16 R20, R20, R16, R8 ;  /* 0x000000101414723c */ /* 0x000ff60000041808 */
[----:B------:R-:W-:Y:S11]  /*14b50*/  @!UPT UIADD3 URZ, URZ, URZ, URZ ;  /* 0x0000003f3f3ff290 */ /* 0x000ff6000fffe03f */
[----:B------:R-:W-:Y:S02]  /*14b60*/  @!UPT UIADD3 URZ, URZ, URZ, URZ ;  /* 0x0000003f3f3ff290 */ /* 0x000fe4000fffe03f */
[----:B------:R-:W-:Y:S02]  /*14b70*/  IMAD.MOV.U32 R3, RZ, RZ, R20 ;  /* 0x000000ffff037224 */ /* 0x000fe400078e0014 */
[----:B------:R-:W-:Y:S02]  /*14b80*/  IMAD.MOV.U32 R8, RZ, RZ, R21 ;  /* 0x000000ffff087224 */ /* 0x000fe400078e0015 */
[----:B------:R-:W-:Y:S01]  /*14b90*/  IMAD.MOV.U32 R10, RZ, RZ, R22 ;  /* 0x000000ffff0a7224 */ /* 0x000fe200078e0016 */
[----:B------:R-:W3:Y:S01]  /*14ba0*/  LDL.LU R20, [R1+0x20] ;  /* 0x0000200001147983 */ /* 0x000ee20000300800 */
[----:B------:R-:W-:Y:S02]  /*14bb0*/  IMAD.MOV.U32 R21, RZ, RZ, R18 ;  /* 0x000000ffff157224 */ /* 0x000fe400078e0012 */
[----:B------:R-:W4:Y:S02]  /*14bc0*/  LDL.LU R18, [R1+0x1034] ;  /* 0x0010340001127983 */ /* 0x000f240000300800 */
[----:B------:R-:W-:-:S02]  /*14bd0*/  IMAD.MOV.U32 R22, RZ, RZ, R19 ;  /* 0x000000ffff167224 */ /* 0x000fc400078e0013 */
[----:B------:R-:W-:Y:S01]  /*14be0*/  IMAD.MOV.U32 R11, RZ, RZ, R23 ;  /* 0x000000ffff0b7224 */ /* 0x000fe200078e0017 */
[----:B------:R-:W4:Y:S01]  /*14bf0*/  LDL.LU R19, [R1+0x1030] ;  /* 0x0010300001137983 */ /* 0x000f220000300800 */
[----:B------:R-:W3:Y:S01]  /*14c00*/  LDL.LU R23, [R1+0x2c] ;  /* 0x00002c0001177983 */ /* 0x000ee20000300800 */
[C---:B--2---:R-:W-:Y:S11]  /*14c10*/  HMMA.16816.F32.BF16 R4, R24.reuse, R12, R4 ;  /* 0x0000000c1804723c */ /* 0x044ff60000041804 */
[----:B------:R-:W-:Y:S11]  /*14c20*/  @!UPT UIADD3 URZ, URZ, URZ, URZ ;  /* 0x0000003f3f3ff290 */ /* 0x000ff6000fffe03f */
[----:B------:R-:W-:Y:S02]  /*14c30*/  @!UPT UIADD3 URZ, URZ, URZ, URZ ;  /* 0x0000003f3f3ff290 */ /* 0x000fe4000fffe03f */
[----:B------:R-:W-:Y:S02]  /*14c40*/  IMAD.MOV.U32 R14, RZ, RZ, R6 ;  /* 0x000000ffff0e7224 */ /* 0x000fe400078e0006 */
[----:B------:R-:W-:Y:S02]  /*14c50*/  IMAD.MOV.U32 R28, RZ, RZ, R7 ;  /* 0x000000ffff1c7224 */ /* 0x000fe400078e0007 */
[----:B------:R-:W-:Y:S02]  /*14c60*/  IMAD.MOV.U32 R9, RZ, RZ, R4 ;  /* 0x000000ffff097224 */ /* 0x000fe400078e0004 */
[----:B------:R-:W-:Y:S01]  /*14c70*/  IMAD.MOV.U32 R15, RZ, RZ, R5 ;  /* 0x000000ffff0f7224 */ /* 0x000fe200078e0005 */
[----:B------:R-:W2:Y:S01]  /*14c80*/  LDL.LU.64 R6, [R1+0x1028] ;  /* 0x0010280001067983 */ /* 0x000ea20000300a00 */
[----:B------:R-:W2:Y:S03]  /*14c90*/  LDL.LU.64 R4, [R1+0x1020] ;  /* 0x0010200001047983 */ /* 0x000ea60000300a00 */
[----:B----4-:R-:W-:Y:S01]  /*14ca0*/  STL.64 [R1+0xfd8], R18 ;  /* 0x000fd81201007387 */ /* 0x010fe20000100a00 */
[----:B---3--:R-:W-:Y:S01]  /*14cb0*/  HMMA.16816.F32.BF16 R24, R24, R16, R20 ;  /* 0x000000101818723c */ /* 0x008fe20000041814 */
[----:B------:R0:W-:Y:S02]  /*14cc0*/  STL.64 [R1+0xfd0], R16 ;  /* 0x000fd01001007387 */ /* 0x0001e40000100a00 */
[----:B0-----:R-:W2:Y:S01]  /*14cd0*/  LDL.LU.64 R16, [R1+0xb0] ;  /* 0x0000b00001107983 */ /* 0x001ea20000300a00 */
[----:B------:R-:W2:Y:S11]  /*14ce0*/  LDL.LU.64 R18, [R1+0xb8] ;  /* 0x0000b80001127983 */ /* 0x000eb60000300a00 */
[----:B------:R-:W-:Y:S08]  /*14cf0*/  @!UPT UIADD3 URZ, URZ, URZ, URZ ;  /* 0x0000003f3f3ff290 */ /* 0x000ff0000fffe03f */
[----:B------:R-:W-:Y:S01]  /*14d00*/  STL.64 [R1+0xf68], R26 ;  /* 0x000f681a01007387 */ /* 0x000fe20000100a00 */
[----:B------:R-:W-:Y:S01]  /*14d10*/  STL.64 [R1+0xf60], R24 ;  /* 0x000f601801007387 */ /* 0x000fe20000100a00 */
[----:B--2---:R-:W-:Y:S07]  /*14d20*/  HMMA.16816.F32.BF16 R20, R16, R12, R4 ;  /* 0x0000000c1014723c */ /* 0x004fee0000041804 */
[----:B------:R-:W-:Y:S02]  /*14d30*/  IMAD.MOV.U32 R7, RZ, RZ, R16 ;  /* 0x000000ffff077224 */ /* 0x000fe400078e0010 */
[----:B------:R-:W-:-:S02]  /*14d40*/  IMAD.MOV.U32 R6, RZ, RZ, R17 ;  /* 0x000000ffff067224 */ /* 0x000fc400078e0011 */
[----:B------:R-:W-:Y:S02]  /*14d50*/  IMAD.MOV.U32 R5, RZ, RZ, R18 ;  /* 0x000000ffff057224 */ /* 0x000fe400078e0012 */
[----:B------:R-:W-:Y:S02]  /*14d60*/  IMAD.MOV.U32 R4, RZ, RZ, R19 ;  /* 0x000000ffff047224 */ /* 0x000fe400078e0013 */
[----:B------:R-:W0:Y:S08]  /*14d70*/  LDSM.16.MT88.4 R16, [R29+0xc000] ;  /* 0x00c000001d10783b */ /* 0x000e300000004200 */
[----:B------:R-:W-:Y:S01]  /*14d80*/  STL.64 [R1+0xf58], R22 ;  /* 0x000f581601007387 */ /* 0x000fe20000100a00 */
[----:B------:R1:W-:Y:S03]  /*14d90*/  STL.64 [R1+0xf50], R20 ;  /* 0x000f501401007387 */ /* 0x0003e60000100a00 */
[----:B0-----:R-:W-:Y:S01]  /*14da0*/  STL.64 [R1+0x40], R16 ;  /* 0x0000401001007387 */ /* 0x001fe20000100a00 */
[----:B-1----:R-:W2:Y:S02]  /*14db0*/  LDL.LU R20, [R1+0x10] ;  /* 0x0000100001147983 */ /* 0x002ea40000300800 */
[----:B------:R-:W2:Y:S02]  /*14dc0*/  LDL.LU R21, [R1+0x14] ;  /* 0x0000140001157983 */ /* 0x000ea40000300800 */
[----:B------:R-:W3:Y:S01]  /*14dd0*/  LDL.LU R22, [R1+0x18] ;  /* 0x0000180001167983 */ /* 0x000ee20000300800 */
[----:B------:R-:W3:Y:S01]  /*14de0*/  LDL.LU R23, [R1+0x1c] ;  /* 0x00001c0001177983 */ /* 0x000ee20000300800 */
[----:B------:R-:W-:-:S02]  /*14df0*/  IMAD.MOV.U32 R24, RZ, RZ, R9 ;  /* 0x000000ffff187224 */ /* 0x000fc400078e0009 */
[----:B------:R-:W-:Y:S02]  /*14e00*/  IMAD.MOV.U32 R26, RZ, RZ, R14 ;  /* 0x000000ffff1a7224 */ /* 0x000fe400078e000e */
[----:B------:R-:W-:Y:S02]  /*14e10*/  IMAD.MOV.U32 R27, RZ, RZ, R28 ;  /* 0x000000ffff1b7224 */ /* 0x000fe400078e001c */
[----:B------:R-:W-:Y:S01]  /*14e20*/  IMAD.MOV.U32 R25, RZ, RZ, R15 ;  /* 0x000000ffff197224 */ /* 0x000fe200078e000f */
[----:B---3--:R-:W-:Y:S01]  /*14e30*/  STL.64 [R1+0xf78], R22 ;  /* 0x000f781601007387 */ /* 0x008fe20000100a00 */
[----:B--2---:R0:W-:Y:S02]  /*14e40*/  STL.64 [R1+0xf70], R20 ;  /* 0x000f701401007387 */ /* 0x0041e40000100a00 */
[----:B------:R-:W2:Y:S02]  /*14e50*/  LDL.LU R9, [R1+0x1018] ;  /* 0x0010180001097983 */ /* 0x000ea40000300800 */
[----:B------:R-:W3:Y:S01]  /*14e60*/  LDL.LU R15, [R1+0x1014] ;  /* 0x00101400010f7983 */ /* 0x000ee20000300800 */
[----:B------:R-:W4:Y:S01]  /*14e70*/  LDL.LU R14, [R1+0x1010] ;  /* 0x00101000010e7983 */ /* 0x000f220000300800 */
[----:B------:R-:W2:Y:S02]  /*14e80*/  LDL.LU R28, [R1+0x100c] ;  /* 0x00100c00011c7983 */ /* 0x000ea40000300800 */
[----:B------:R-:W-:Y:S02]  /*14e90*/  STL.64 [R1+0xf88], R26 ;  /* 0x000f881a01007387 */ /* 0x000fe40000100a00 */
[----:B------:R1:W-:Y:S01]  /*14ea0*/  STL.64 [R1+0xf80], R24 ;  /* 0x000f801801007387 */ /* 0x0003e20000100a00 */
[----:B0-----:R-:W2:Y:S01]  /*14eb0*/  LDL.LU R20, [R1+0x30] ;  /* 0x0000300001147983 */ /* 0x001ea20000300800 */
[----:B------:R-:W2:Y:S02]  /*14ec0*/  LDL.LU R21, [R1+0x34] ;  /* 0x0000340001157983 */ /* 0x000ea40000300800 */
[----:B------:R-:W2:Y:S02]  /*14ed0*/  LDL.LU R22, [R1+0x38] ;  /* 0x0000380001167983 */ /* 0x000ea40000300800 */
[----:B------:R-:W2:Y:S02]  /*14ee0*/  LDL.LU R23, [R1+0x3c] ;  /* 0x00003c0001177983 */ /* 0x000ea40000300800 */
[----:B------:R-:W-:-:S02]  /*14ef0*/  IMAD.MOV.U32 R12, RZ, RZ, R19 ;  /* 0x000000ffff0c7224 */ /* 0x000fc400078e0013 */
[----:B------:R-:W3:Y:S01]  /*14f00*/  LDL R19, [R1+0xcd4] ;  /* 0x000cd40001137983 */ /* 0x000ee20000100800 */
[----:B-1----:R-:W-:Y:S02]  /*14f10*/  IMAD.MOV.U32 R24, RZ, RZ, R3 ;  /* 0x000000ffff187224 */ /* 0x002fe400078e0003 */
[----:B------:R-:W-:Y:S02]  /*14f20*/  IMAD.MOV.U32 R25, RZ, RZ, R8 ;  /* 0x000000ffff197224 */ /* 0x000fe400078e0008 */
[----:B------:R-:W-:Y:S02]  /*14f30*/  IMAD.MOV.U32 R26, RZ, RZ, R10 ;  /* 0x000000ffff1a7224 */ /* 0x000fe400078e000a */
[----:B------:R-:W-:Y:S01]  /*14f40*/  IMAD.MOV.U32 R27, RZ, RZ, R11 ;  /* 0x000000ffff1b7224 */ /* 0x000fe200078e000b */
[----:B--2---:R-:W-:Y:S01]  /*14f50*/  STL.64 [R1+0xfa8], R22 ;  /* 0x000fa81601007387 */ /* 0x004fe20000100a00 */
[----:B------:R0:W-:Y:S02]  /*14f60*/  STL.64 [R1+0xfa0], R20 ;  /* 0x000fa01401007387 */ /* 0x0001e40000100a00 */
[----:B------:R-:W2:Y:S02]  /*14f70*/  LDL.LU R3, [R1+0x1008] ;  /* 0x0010080001037983 */ /* 0x000ea40000300800 */
[----:B------:R-:W2:Y:S01]  /*14f80*/  LDL.LU R8, [R1+0x1004] ;  /* 0x0010040001087983 */ /* 0x000ea20000300800 */
[----:B------:R-:W2:Y:S01]  /*14f90*/  LDL.LU R10, [R1+0x1000] ;  /* 0x00100000010a7983 */ /* 0x000ea20000300800 */
[----:B------:R-:W2:Y:S03]  /*14fa0*/  LDL.LU R11, [R1+0xffc] ;  /* 0x000ffc00010b7983 */ /* 0x000ea60000300800 */
[----:B0-----:R-:W2:Y:S01]  /*14fb0*/  LDL.LU R20, [R1+0x50] ;  /* 0x0000500001147983 */ /* 0x001ea20000300800 */
[----:B------:R-:W2:Y:S02]  /*14fc0*/  LDL.LU R21, [R1+0x54] ;  /* 0x0000540001157983 */ /* 0x000ea40000300800 */
[----:B------:R-:W2:Y:S02]  /*14fd0*/  LDL.LU R22, [R1+0x58] ;  /* 0x0000580001167983 */ /* 0x000ea40000300800 */
[----:B------:R-:W2:Y:S02]  /*14fe0*/  LDL.LU R23, [R1+0x5c] ;  /* 0x00005c0001177983 */ /* 0x000ea40000300800 */
[----:B--2---:R-:W-:Y:S01]  /*14ff0*/  STL.64 [R1+0xfc8], R22 ;  /* 0x000fc81601007387 */ /* 0x004fe20000100a00 */
[----:B------:R-:W-:Y:S02]  /*15000*/  STL.64 [R1+0xfc0], R20 ;  /* 0x000fc01401007387 */ /* 0x000fe40000100a00 */
[----:B------:R-:W-:Y:S02]  /*15010*/  STL.64 [R1+0xf98], R26 ;  /* 0x000f981a01007387 */ /* 0x000fe40000100a00 */
[----:B------:R0:W-:Y:S02]  /*15020*/  STL.64 [R1+0xf90], R24 ;  /* 0x000f901801007387 */ /* 0x0001e40000100a00 */
[----:B0-----:R-:W-:-:S02]  /*15030*/  IMAD.MOV.U32 R24, RZ, RZ, R9 ;  /* 0x000000ffff187224 */ /* 0x001fc400078e0009 */
[----:B------:R-:W2:Y:S01]  /*15040*/  LDL.LU R9, [R1+0xff8] ;  /* 0x000ff80001097983 */ /* 0x000ea20000300800 */
[----:B------:R-:W4:Y:S02]  /*15050*/  LDL.LU R25, [R1+0xc4] ;  /* 0x0000c40001197983 */ /* 0x000f240000300800 */
[----:B------:R-:W-:Y:S02]  /*15060*/  IMAD.MOV.U32 R26, RZ, RZ, R0 ;  /* 0x000000ffff1a7224 */ /* 0x000fe400078e0000 */
[----:B------:R-:W-:Y:S01]  /*15070*/  IMAD.MOV.U32 R27, RZ, RZ, R2 ;  /* 0x000000ffff1b7224 */ /* 0x000fe200078e0002 */
[----:B------:R-:W4:Y:S01]  /*15080*/  LDL.LU R0, [R1+0xff4] ;  /* 0x000ff40001007983 */ /* 0x000f220000300800 */
[----:B------:R-:W4:Y:S03]  /*15090*/  LDL.LU R2, [R1+0xff0] ;  /* 0x000ff00001027983 */ /* 0x000f260000300800 */
[----:B------:R0:W-:Y:S01]  /*150a0*/  STL.64 [R1+0xfb8], R26 ;  /* 0x000fb81a01007387 */ /* 0x0001e20000100a00 */
[----:B------:R-:W-:-:S02]  /*150b0*/  IMAD.MOV.U32 R20, RZ, RZ, R7 ;  /* 0x000000ffff147224 */ /* 0x000fc400078e0007 */
[----:B------:R-:W-:Y:S02]  /*150c0*/  IMAD.MOV.U32 R21, RZ, RZ, R6 ;  /* 0x000000ffff157224 */ /* 0x000fe400078e0006 */
[----:B------:R-:W-:Y:S02]  /*150d0*/  IMAD.MOV.U32 R22, RZ, RZ, R5 ;  /* 0x000000ffff167224 */ /* 0x000fe400078e0005 */
[----:B------:R-:W-:Y:S02]  /*150e0*/  IMAD.MOV.U32 R23, RZ, RZ, R4 ;  /* 0x000000ffff177224 */ /* 0x000fe400078e0004 */
[----:B---3--:R-:W-:Y:S01]  /*150f0*/  LDSM.16.M88.4 R4, [R19+0x10880] ;  /* 0x010880001304783b */ /* 0x008fe20000000200 */
[----:B0-----:R-:W-:Y:S02]  /*15100*/  IMAD.MOV.U32 R27, RZ, RZ, R8 ;  /* 0x000000ffff1b7224 */ /* 0x001fe400078e0008 */
[----:B------:R-:W-:Y:S02]  /*15110*/  IMAD.MOV.U32 R13, RZ, RZ, R18 ;  /* 0x000000ffff0d7224 */ /* 0x000fe400078e0012 */
[----:B--2---:R-:W-:Y:S01]  /*15120*/  IMAD.MOV.U32 R26, RZ, RZ, R9 ;  /* 0x000000ffff1a7224 */ /* 0x004fe200078e0009 */
[----:B----4-:R0:W-:Y:S02]  /*15130*/  STL.64 [R1+0xfb0], R24 ;  /* 0x000fb01801007387 */ /* 0x0101e40000100a00 */
[----:B0-----:R-:W-:-:S02]  /*15140*/  IMAD.MOV.U32 R24, RZ, RZ, R11 ;  /* 0x000000ffff187224 */ /* 0x001fc400078e000b */
[----:B------:R-:W-:Y:S02]  /*15150*/  IMAD.MOV.U32 R25, RZ, RZ, R10 ;  /* 0x000000ffff197224 */ /* 0x000fe400078e000a */
[----:B------:R-:W0:Y:S04]  /*15160*/  LDSM.16.M88.4 R8, [R19+0x10080] ;  /* 0x010080001308783b */ /* 0x000e280000000200 */
[----:B------:R-:W-:Y:S01]  /*15170*/  STL [R1+0xf44], R12 ;  /* 0x000f440c01007387 */ /* 0x000fe20000100800 */
[----:B------:R-:W-:Y:S02]  /*15180*/  STL [R1+0xf40], R13 ;  /* 0x000f400d01007387 */ /* 0x000fe40000100800 */
[----:B------:R-:W-:Y:S01]  /*15190*/  LDSM.16.MT88.4 R16, [R29+0xc100] ;  /* 0x00c100001d10783b */ /* 0x000fe20000004200 */
[----:B0-----:R0:W-:Y:S03]  /*151a0*/  STL [R1+0xf34], R8 ;  /* 0x000f340801007387 */ /* 0x0011e60000100800 */
[----:B------:R1:W-:Y:S02]  /*151b0*/  STL [R1+0xf30], R9 ;  /* 0x000f300901007387 */ /* 0x0003e40000100800 */
[----:B------:R2:W-:Y:S02]  /*151c0*/  STL [R1+0xf0c], R10 ;  /* 0x000f0c0a01007387 */ /* 0x0005e40000100800 */
[----:B------:R3:W-:Y:S02]  /*151d0*/  STL [R1+0xf08], R11 ;  /* 0x000f080b01007387 */ /* 0x0007e40000100800 */
[----:B0-----:R-:W-:-:S02]  /*151e0*/  IMAD.MOV.U32 R8, RZ, RZ, R3 ;  /* 0x000000ffff087224 */ /* 0x001fc400078e0003 */
[----:B-1----:R-:W-:Y:S01]  /*151f0*/  IMAD.MOV.U32 R9, RZ, RZ, R28 ;  /* 0x000000ffff097224 */ /* 0x002fe200078e001c */
[----:B------:R-:W4:Y:S01]  /*15200*/  LDL.LU R3, [R1+0xfec] ;  /* 0x000fec0001037983 */ /* 0x000f220000300800 */
[----:B------:R-:W4:Y:S02]  /*15210*/  LDL.LU R28, [R1+0xfe8] ;  /* 0x000fe800011c7983 */ /* 0x000f240000300800 */
[----:B--2---:R-:W-:Y:S02]  /*15220*/  IMAD.MOV.U32 R10, RZ, RZ, R14 ;  /* 0x000000ffff0a7224 */ /* 0x004fe400078e000e */
[----:B---3--:R-:W-:Y:S01]  /*15230*/  IMAD.MOV.U32 R11, RZ, RZ, R15 ;  /* 0x000000ffff0b7224 */ /* 0x008fe200078e000f */
[----:B------:R-:W2:Y:S01]  /*15240*/  LDL.LU R14, [R1+0xfe4] ;  /* 0x000fe400010e7983 */ /* 0x000ea20000300800 */
[----:B------:R-:W2:Y:S02]  /*15250*/  LDL.LU R15, [R1+0xfe0] ;  /* 0x000fe000010f7983 */ /* 0x000ea40000300800 */
[----:B------:R-:W-:Y:S02]  /*15260*/  STL [R1+0xf3c], R4 ;  /* 0x000f3c0401007387 */ /* 0x000fe40000100800 */
[----:B------:R-:W-:Y:S01]  /*15270*/  STL [R1+0xf38], R5 ;  /* 0x000f380501007387 */ /* 0x000fe20000100800 */
[----:B------:R-:W-:Y:S01]  /*15280*/  STL [R1+0xf2c], R6 ;  /* 0x000f2c0601007387 */ /* 0x000fe20000100800 */
[----:B------:R-:W-:Y:S02]  /*15290*/  STL [R1+0xf28], R7 ;  /* 0x000f280701007387 */ /* 0x000fe40000100800 */
[----:B------:R-:W0:Y:S02]  /*152a0*/  LDSM.16.MT88.4 R4, [R29+0xc080] ;  /* 0x00c080001d04783b */ /* 0x000e240000004200 */
[----:B0-----:R0:W-:Y:S02]  /*152b0*/  STL.64 [R1+0x20], R4 ;  /* 0x0000200401007387 */ /* 0x0011e40000100a00 */
[----:B------:R-:W-:Y:S02]  /*152c0*/  STL.64 [R1+0x28], R6 ;  /* 0x0000280601007387 */ /* 0x000fe40000100a00 */
[----:B------:R1:W-:Y:S02]  /*152d0*/  STL.64 [R1], R16 ;  /* 0x0000001001007387 */ /* 0x0003e40000100a00 */
[----:B0-----:R-:W-:-:S02]  /*152e0*/  IMAD.MOV.U32 R4, RZ, RZ, R18 ;  /* 0x000000ffff047224 */ /* 0x001fc400078e0012 */
[----:B------:R-:W-:Y:S02]  /*152f0*/  IMAD.MOV.U32 R5, RZ, RZ, R19 ;  /* 0x000000ffff057224 */ /* 0x000fe400078e0013 */
[----:B------:R-:W3:Y:S01]  /*15300*/  LDL.LU.64 R18, [R1+0xfd8] ;  /* 0x000fd80001127983 */ /* 0x000ee20000300a00 */
[----:B-1----:R-:W2:Y:S02]  /*15310*/  LDL.LU.64 R16, [R1+0xfd0] ;  /* 0x000fd00001107983 */ /* 0x002ea40000300a00 */
[----:B------:R4:W-:Y:S02]  /*15320*/  STL [R1+0xf4c], R5 ;  /* 0x000f4c0501007387 */ /* 0x0009e40000100800 */
[----:B------:R0:W-:Y:S02]  /*15330*/  STL [R1+0xf48], R4 ;  /* 0x000f480401007387 */ /* 0x0001e40000100800 */
[----:B------:R-:W-:Y:S02]  /*15340*/  IMAD.MOV.U32 R6, RZ, RZ, R2 ;  /* 0x000000ffff067224 */ /* 0x000fe400078e0002 */
[----:B------:R-:W-:-:S02]  /*15350*/  IMAD.MOV.U32 R7, RZ, RZ, R0 ;  /* 0x000000ffff077224 */ /* 0x000fc400078e0000 */
[----:B----4-:R-:W-:Y:S02]  /*15360*/  IMAD.MOV.U32 R5, RZ, RZ, R3 ;  /* 0x000000ffff057224 */ /* 0x010fe400078e0003 */
[----:B0-----:R-:W-:-:S07]  /*15370*/  IMAD.MOV.U32 R4, RZ, RZ, R28 ;  /* 0x000000ffff047224 */ /* 0x001fce00078e001c */
[----:B--2---:R-:W-:Y:S01]  /*15380*/  HMMA.16816.F32.BF16 R4, R20, R16, R4 ;  /* 0x000000101404723c */ /* 0x004fe20000041804 */
[----:B------:R-:W0:Y:S11]  /*15390*/  LDSM.16.MT88.4 R20, [R29+0xc180] ;  /* 0x00c180001d14783b */ /* 0x000e360000004200 */
[----:B------:R-:W-:Y:S11]  /*153a0*/  @!UPT UIADD3 URZ, URZ, URZ, URZ ;  /* 0x0000003f3f3ff290 */ /* 0x000ff6000fffe03f */
[----:B------:R1:W-:Y:S01]  /*153b0*/  STL.64 [R1+0x80], R4 ;  /* 0x0000800401007387 */ /* 0x0003e20000100a00 */
[----:B------:R2:W-:Y:S02]  /*153c0*/  STL.64 [R1+0x88], R6 ;  /* 0x0000880601007387 */ /* 0x0005e40000100a00 */
[----:B0-----:R-:W-:Y:S02]  /*153d0*/  IMAD.MOV.U32 R12, RZ, RZ, R22 ;  /* 0x000000ffff0c7224 */ /* 0x001fe400078e0016 */
[----:B------:R-:W-:Y:S02]  /*153e0*/  IMAD.MOV.U32 R13, RZ, RZ, R23 ;  /* 0x000000ffff0d7224 */ /* 0x000fe400078e0017 */
[----:B-1----:R-:W-:Y:S02]  /*153f0*/  IMAD.MOV.U32 R5, RZ, RZ, R20 ;  /* 0x000000ffff057224 */ /* 0x002fe400078e0014 */
[----:B------:R-:W-:Y:S01]  /*15400*/  IMAD.MOV.U32 R4, RZ, RZ, R21 ;  /* 0x000000ffff047224 */ /* 0x000fe200078e0015 */
[----:B------:R-:W4:Y:S01]  /*15410*/  LDL.LU.64 R22, [R1+0xfc8] ;  /* 0x000fc80001167983 */ /* 0x000f220000300a00 */
[----:B------:R-:W4:Y:S02]  /*15420*/  LDL.LU.64 R20, [R1+0xfc0] ;  /* 0x000fc00001147983 */ /* 0x000f240000300a00 */
[C---:B----4-:R-:W-:Y:S08]  /*15430*/  HMMA.16816.F32.BF16 R24, R20.reuse, R14, R24 ;  /* 0x0000000e1418723c */ /* 0x050ff00000041818 */
[----:B---3--:R-:W-:Y:S11]  /*15440*/  HMMA.16816.F32.BF16 R20, R20, R18, R8 ;  /* 0x000000121414723c */ /* 0x008ff60000041808 */
[----:B------:R-:W-:Y:S04]  /*15450*/  @!UPT UIADD3 URZ, URZ, URZ, URZ ;  /* 0x0000003f3f3ff290 */ /* 0x000fe8000fffe03f */
[----:B------:R0:W-:Y:S01]  /*15460*/  STL.64 [R1+0xe8], R26 ;  /* 0x0000e81a01007387 */ /* 0x0001e20000100a00 */
[----:B--2---:R-:W-:Y:S02]  /*15470*/  IMAD.MOV.U32 R6, RZ, RZ, R24 ;  /* 0x000000ffff067224 */ /* 0x004fe400078e0018 */
[----:B------:R-:W-:-:S06]  /*15480*/  IMAD.MOV.U32 R7, RZ, RZ, R25 ;  /* 0x000000ffff077224 */ /* 0x000fcc00078e0019 */
[----:B------:R-:W-:Y:S02]  /*15490*/  IMAD.MOV.U32 R17, RZ, RZ, R22 ;  /* 0x000000ffff117224 */ /* 0x000fe400078e0016 */
[----:B------:R-:W-:Y:S02]  /*154a0*/  IMAD.MOV.U32 R16, RZ, RZ, R23 ;  /* 0x000000ffff107224 */ /* 0x000fe400078e0017 */
[----:B------:R-:W-:Y:S02]  /*154b0*/  IMAD.MOV.U32 R8, RZ, RZ, R20 ;  /* 0x000000ffff087224 */ /* 0x000fe400078e0014 */
[----:B------:R-:W-:Y:S01]  /*154c0*/  IMAD.MOV.U32 R9, RZ, RZ, R21 ;  /* 0x000000ffff097224 */ /* 0x000fe200078e0015 */
[----:B0-----:R-:W2:Y:S01]  /*154d0*/  LDL.LU.64 R26, [R1+0xfb8] ;  /* 0x000fb800011a7983 */ /* 0x001ea20000300a00 */
[----:B------:R-:W2:Y:S02]  /*154e0*/  LDL.LU.64 R24, [R1+0xfb0] ;  /* 0x000fb00001187983 */ /* 0x000ea40000300a00 */
[----:B------:R-:W2:Y:S02]  /*154f0*/  LDL.LU.64 R22, [R1+0xfa8] ;  /* 0x000fa80001167983 */ /* 0x000ea40000300a00 */
[----:B------:R-:W2:Y:S02]  /*15500*/  LDL.LU.64 R20, [R1+0xfa0] ;  /* 0x000fa00001147983 */ /* 0x000ea40000300a00 */
        /* <DEDUP_REMOVED lines=8> */
[----:B------:R-:W2:Y:S01]  /*15590*/  LDL.LU.64 R26, [R1+0xf88] ;  /* 0x000f8800011a7983 */ /* 0x000ea20000300a00 */
[----:B------:R-:W2:Y:S11]  /*155a0*/  LDL.LU.64 R24, [R1+0xf80] ;  /* 0x000f800001187983 */ /* 0x000eb60000300a00 */
[----:B------:R-:W-:Y:S10]  /*155b0*/  @!UPT UIADD3 URZ, URZ, URZ, URZ ;  /* 0x0000003f3f3ff290 */ /* 0x000ff4000fffe03f */
[----:B------:R-:W-:Y:S01]  /*155c0*/  STL.64 [R1+0xb0], R20 ;  /* 0x0000b01401007387 */ /* 0x000fe20000100a00 */
[----:B------:R0:W-:Y:S03]  /*155d0*/  STL.64 [R1+0xb8], R22 ;  /* 0x0000b81601007387 */ /* 0x0001e60000100a00 */
[----:B0-----:R-:W2:Y:S01]  /*155e0*/  LDL.LU.64 R22, [R1+0xf78] ;  /* 0x000f780001167983 */ /* 0x001ea20000300a00 */
        /* <DEDUP_REMOVED lines=11> */
[----:B------:R-:W-:Y:S11]  /*156a0*/  @!UPT UIADD3 URZ, URZ, URZ, URZ ;  /* 0x0000003f3f3ff290 */ /* 0x000ff6000fffe03f */
[----:B------:R-:W-:Y:S02]  /*156b0*/  IMAD.MOV.U32 R28, RZ, RZ, R24 ;  /* 0x000000ffff1c7224 */ /* 0x000fe400078e0018 */
[----:B------:R-:W-:Y:S02]  /*156c0*/  IMAD.MOV.U32 R3, RZ, RZ, R25 ;  /* 0x000000ffff037224 */ /* 0x000fe400078e0019 */
[----:B------:R-:W-:Y:S02]  /*156d0*/  IMAD.MOV.U32 R2, RZ, RZ, R26 ;  /* 0x000000ffff027224 */ /* 0x000fe400078e001a */
[----:B------:R-:W-:Y:S01]  /*156e0*/  IMAD.MOV.U32 R0, RZ, RZ, R27 ;  /* 0x000000ffff007224 */ /* 0x000fe200078e001b */
[----:B------:R-:W3:Y:S01]  /*156f0*/  LDL.LU.64 R24, [R1+0x60] ;  /* 0x0000600001187983 */ /* 0x000ee20000300a00 */
[----:B------:R-:W2:Y:S03]  /*15700*/  LDL.LU.64 R26, [R1+0x68] ;  /* 0x00006800011a7983 */ /* 0x000ea60000300a00 */
[----:B------:R-:W-:Y:S01]  /*15710*/  STL [R1+0xf1c], R0 ;  /* 0x000f1c0001007387 */ /* 0x000fe20000100800 */
[----:B------:R-:W-:Y:S02]  /*15720*/  STL [R1+0xf18], R2 ;  /* 0x000f180201007387 */ /* 0x000fe40000100800 */
[----:B------:R3:W-:Y:S02]  /*15730*/  STL [R1+0xf14], R3 ;  /* 0x000f140301007387 */ /* 0x0007e40000100800 */
[----:B------:R-:W-:Y:S02]  /*15740*/  STL [R1+0xf10], R28 ;  /* 0x000f101c01007387 */ /* 0x000fe40000100800 */
[----:B---3--:R-:W-:Y:S01]  /*15750*/  IMAD.MOV.U32 R3, RZ, RZ, R25 ;  /* 0x000000ffff037224 */ /* 0x008fe200078e0019 */
[----:B--2---:R-:W-:Y:S01]  /*15760*/  HMMA.16816.F32.BF16 R20, R24, R14, R20 ;  /* 0x0000000e1814723c */ /* 0x004fe20000041814 */
[----:B------:R-:W-:-:S02]  /*15770*/  IMAD.MOV.U32 R2, RZ, RZ, R26 ;  /* 0x000000ffff027224 */ /* 0x000fc400078e001a */
[----:B------:R-:W-:-:S04]  /*15780*/  IMAD.MOV.U32 R0, RZ, RZ, R27 ;  /* 0x000000ffff007224 */ /* 0x000fc800078e001b */
[----:B------:R-:W-:Y:S02]  /*15790*/  IMAD.MOV.U32 R14, RZ, RZ, R24 ;  /* 0x000000ffff0e7224 */ /* 0x000fe400078e0018 */
[----:B------:R-:W0:Y:S11]  /*157a0*/  LDSM.16.MT88.4 R24, [R29+0xe000] ;  /* 0x00e000001d18783b */ /* 0x000e360000004200 */
[----:B------:R-:W-:Y:S04]  /*157b0*/  @!UPT UIADD3 URZ, URZ, URZ, URZ ;  /* 0x0000003f3f3ff290 */ /* 0x000fe8000fffe03f */
[----:B------:R-:W-:Y:S02]  /*157c0*/  IMAD.MOV.U32 R11, RZ, RZ, R23 ;  /* 0x000000ffff0b7224 */ /* 0x000fe400078e0017 */
[----:B------:R-:W-:Y:S01]  /*157d0*/  IMAD.MOV.U32 R10, RZ, RZ, R22 ;  /* 0x000000ffff0a7224 */ /* 0x000fe200078e0016 */
[----:B------:R-:W-:Y:S02]  /*157e0*/  STL.64 [R1+0x10], R20 ;  /* 0x0000101401007387 */ /* 0x000fe40000100a00 */
[----:B------:R-:W-:Y:S02]  /*157f0*/  STL [R1+0xf24], R11 ;  /* 0x000f240b01007387 */ /* 0x000fe40000100800 */
[----:B------:R-:W1:Y:S01]  /*15800*/  LDSM.16.MT88.4 R20, [R29+0xe080] ;  /* 0x00e080001d14783b */ /* 0x000e620000004200 */
[----:B------:R-:W-:Y:S04]  /*15810*/  STL [R1+0xf20], R10 ;  /* 0x000f200a01007387 */ /* 0x000fe80000100800 */
[----:B0-----:R-:W-:Y:S01]  /*15820*/  STL.64 [R1+0xea0], R26 ;  /* 0x000ea01a01007387 */ /* 0x001fe20000100a00 */
[----:B------:R0:W-:Y:S02]  /*15830*/  STL.64 [R1+0xe98], R24 ;  /* 0x000e981801007387 */ /* 0x0001e40000100a00 */
[----:B0-----:R-:W-:-:S02]  /*15840*/  IMAD.MOV.U32 R24, RZ, RZ, R5 ;  /* 0x000000ffff187224 */ /* 0x001fc400078e0005 */
[----:B------:R-:W-:Y:S01]  /*15850*/  IMAD.MOV.U32 R25, RZ, RZ, R4 ;  /* 0x000000ffff197224 */ /* 0x000fe200078e0004 */
[----:B------:R-:W2:Y:S01]  /*15860*/  LDL.LU R5, [R1+0xf4c] ;  /* 0x000f4c0001057983 */ /* 0x000ea20000300800 */
[----:B------:R-:W3:Y:S02]  /*15870*/  LDL.LU R4, [R1+0xf48] ;  /* 0x000f480001047983 */ /* 0x000ee40000300800 */
[----:B------:R-:W-:Y:S02]  /*15880*/  IMAD.MOV.U32 R26, RZ, RZ, R12 ;  /* 0x000000ffff1a7224 */ /* 0x000fe400078e000c */
[----:B------:R-:W-:Y:S01]  /*15890*/  IMAD.MOV.U32 R27, RZ, RZ, R13 ;  /* 0x000000ffff1b7224 */ /* 0x000fe200078e000d */
[----:B------:R-:W4:Y:S01]  /*158a0*/  LDL.LU R12, [R1+0xf44] ;  /* 0x000f4400010c7983 */ /* 0x000f220000300800 */
[----:B------:R-:W2:Y:S03]  /*158b0*/  LDL.LU R13, [R1+0xf40] ;  /* 0x000f4000010d7983 */ /* 0x000ea60000300800 */
[----:B------:R-:W-:Y:S01]  /*158c0*/  STL.64 [R1+0xed0], R26 ;  /* 0x000ed01a01007387 */ /* 0x000fe20000100a00 */
[----:B------:R0:W-:Y:S02]  /*158d0*/  STL.64 [R1+0xec8], R24 ;  /* 0x000ec81801007387 */ /* 0x0001e40000100a00 */
[----:B-1----:R-:W-:Y:S02]  /*158e0*/  STL.64 [R1+0xe80], R22 ;  /* 0x000e801601007387 */ /* 0x002fe40000100a00 */
[----:B0-----:R-:W-:Y:S01]  /*158f0*/  IMAD.MOV.U32 R24, RZ, RZ, R14 ;  /* 0x000000ffff187224 */ /* 0x001fe200078e000e */
[----:B------:R0:W-:Y:S04]  /*15900*/  STL.64 [R1+0xe78], R20 ;  /* 0x000e781401007387 */ /* 0x0001e80000100a00 */
[----:B0-----:R-:W3:Y:S01]  /*15910*/  LDL.LU R20, [R1+0x40] ;  /* 0x0000400001147983 */ /* 0x001ee20000300800 */
[----:B------:R-:W3:Y:S02]  /*15920*/  LDL.LU R21, [R1+0x44] ;  /* 0x0000440001157983 */ /* 0x000ee40000300800 */
[----:B----4-:R-:W-:-:S02]  /*15930*/  IMAD.MOV.U32 R23, RZ, RZ, R12 ;  /* 0x000000ffff177224 */ /* 0x010fc400078e000c */
[----:B--2---:R-:W-:Y:S02]  /*15940*/  IMAD.MOV.U32 R22, RZ, RZ, R13 ;  /* 0x000000ffff167224 */ /* 0x004fe400078e000d */
[----:B------:R-:W0:Y:S04]  /*15950*/  LDSM.16.MT88.4 R12, [R29+0xe100] ;  /* 0x00e100001d0c783b */ /* 0x000e280000004200 */
[----:B0-----:R-:W-:Y:S01]  /*15960*/  STL.64 [R1+0xe58], R14 ;  /* 0x000e580e01007387 */ /* 0x001fe20000100a00 */
[----:B------:R0:W-:Y:S03]  /*15970*/  STL.64 [R1+0xe50], R12 ;  /* 0x000e500c01007387 */ /* 0x0001e60000100a00 */
[----:B0-----:R-:W2:Y:S01]  /*15980*/  LDL.LU R12, [R1+0x80] ;  /* 0x00008000010c7983 */ /* 0x001ea20000300800 */
[----:B------:R-:W2:Y:S02]  /*15990*/  LDL.LU R13, [R1+0x84] ;  /* 0x00008400010d7983 */ /* 0x000ea40000300800 */
[----:B------:R-:W2:Y:S02]  /*159a0*/  LDL.LU R14, [R1+0x88] ;  /* 0x00008800010e7983 */ /* 0x000ea40000300800 */
[----:B------:R-:W2:Y:S02]  /*159b0*/  LDL.LU R15, [R1+0x8c] ;  /* 0x00008c00010f7983 */ /* 0x000ea40000300800 */
[----:B------:R-:W-:-:S02]  /*159c0*/  IMAD.MOV.U32 R25, RZ, RZ, R3 ;  /* 0x000000ffff197224 */ /* 0x000fc400078e0003 */
[----:B------:R-:W-:Y:S02]  /*159d0*/  IMAD.MOV.U32 R26, RZ, RZ, R2 ;  /* 0x000000ffff1a7224 */ /* 0x000fe400078e0002 */
[----:B------:R-:W-:-:S07]  /*159e0*/  IMAD.MOV.U32 R27, RZ, RZ, R0 ;  /* 0x000000ffff1b7224 */ /* 0x000fce00078e0000 */
[----:B--2---:R-:W-:Y:S11]  /*159f0*/  HMMA.16816.F32.BF16 R24, R24, R18, R12 ;  /* 0x000000121818723c */ /* 0x004ff6000004180c */
[----:B------:R-:W-:Y:S11]  /*15a00*/  @!UPT UIADD3 URZ, URZ, URZ, URZ ;  /* 0x0000003f3f3ff290 */ /* 0x000ff6000fffe03f */
[----:B------:R-:W-:Y:S02]  /*15a10*/  @!UPT UIADD3 URZ, URZ, URZ, URZ ;  /* 0x0000003f3f3ff290 */ /* 0x000fe4000fffe03f */
[----:B------:R-:W-:Y:S02]  /*15a20*/  IMAD.MOV.U32 R0, RZ, RZ, R24 ;  /* 0x000000ffff007224 */ /* 0x000fe400078e0018 */
[----:B------:R-:W-:Y:S01]  /*15a30*/  IMAD.MOV.U32 R2, RZ, RZ, R25 ;  /* 0x000000ffff027224 */ /* 0x000fe200078e0019 */
[----:B------:R-:W2:Y:S01]  /*15a40*/  LDL.LU R24, [R1] ;  /* 0x0000000001187983 */ /* 0x000ea20000300800 */
[----:B------:R-:W2:Y:S02]  /*15a50*/  LDL.LU R25, [R1+0x4] ;  /* 0x0000040001197983 */ /* 0x000ea40000300800 */
[----:B------:R-:W-:Y:S02]  /*15a60*/  IMAD.MOV.U32 R3, RZ, RZ, R26 ;  /* 0x000000ffff037224 */ /* 0x000fe400078e001a */
[----:B------:R-:W-:Y:S02]  /*15a70*/  IMAD.MOV.U32 R28, RZ, RZ, R27 ;  /* 0x000000ffff1c7224 */ /* 0x000fe400078e001b */
[----:B---3--:R-:W-:-:S02]  /*15a80*/  IMAD.MOV.U32 R26, RZ, RZ, R4 ;  /* 0x000000ffff1a7224 */ /* 0x008fc400078e0004 */
[----:B------:R-:W-:Y:S01]  /*15a90*/  IMAD.MOV.U32 R27, RZ, RZ, R5 ;  /* 0x000000ffff1b7224 */ /* 0x000fe200078e0005 */
[----:B------:R-:W3:Y:S01]  /*15aa0*/  LDL.LU R4, [R1+0xf3c] ;  /* 0x000f3c0001047983 */ /* 0x000ee20000300800 */
[----:B------:R-:W3:Y:S03]  /*15ab0*/  LDL.LU R5, [R1+0xf38] ;  /* 0x000f380001057983 */ /* 0x000ee60000300800 */
[----:B------:R0:W-:Y:S02]  /*15ac0*/  STL.64 [R1+0xef0], R26 ;  /* 0x000ef01a01007387 */ /* 0x0001e40000100a00 */
[----:B0-----:R-:W-:Y:S02]  /*15ad0*/  IMAD.MOV.U32 R26, RZ, RZ, R17 ;  /* 0x000000ffff1a7224 */ /* 0x001fe400078e0011 */
[----:B------:R-:W-:Y:S02]  /*15ae0*/  IMAD.MOV.U32 R27, RZ, RZ, R16 ;  /* 0x000000ffff1b7224 */ /* 0x000fe400078e0010 */
[----:B------:R-:W0:Y:S04]  /*15af0*/  LDSM.16.MT88.4 R16, [R29+0xe180] ;  /* 0x00e180001d10783b */ /* 0x000e280000004200 */
[----:B--2---:R1:W-:Y:S02]  /*15b00*/  STL.64 [R1+0xee8], R24 ;  /* 0x000ee81801007387 */ /* 0x0043e40000100a00 */
[----:B-1----:R-:W-:-:S02]  /*15b10*/  IMAD.MOV.U32 R24, RZ, RZ, R8 ;  /* 0x000000ffff187224 */ /* 0x002fc400078e0008 */
[----:B------:R-:W-:Y:S01]  /*15b20*/  IMAD.MOV.U32 R25, RZ, RZ, R9 ;  /* 0x000000ffff197224 */ /* 0x000fe200078e0009 */
[----:B------:R-:W2:Y:S01]  /*15b30*/  LDL.LU R8, [R1+0xf34] ;  /* 0x000f340001087983 */ /* 0x000ea20000300800 */
[----:B------:R-:W2:Y:S02]  /*15b40*/  LDL.LU R9, [R1+0xf30] ;  /* 0x000f300001097983 */ /* 0x000ea40000300800 */
[----:B------:R-:W4:Y:S02]  /*15b50*/  LDL.LU R12, [R1+0x20] ;  /* 0x00002000010c7983 */ /* 0x000f240000300800 */
[----:B------:R-:W4:Y:S01]  /*15b60*/  LDL.LU R13, [R1+0x24] ;  /* 0x00002400010d7983 */ /* 0x000f220000300800 */
[----:B------:R-:W4:Y:S01]  /*15b70*/  LDL.LU R14, [R1+0x28] ;  /* 0x00002800010e7983 */ /* 0x000f220000300800 */
[----:B------:R-:W4:Y:S02]  /*15b80*/  LDL.LU R15, [R1+0x2c] ;  /* 0x00002c00010f7983 */ /* 0x000f240000300800 */
[----:B0-----:R-:W-:Y:S02]  /*15b90*/  STL.64 [R1+0xe40], R18 ;  /* 0x000e401201007387 */ /* 0x001fe40000100a00 */
[----:B------:R0:W-:Y:S02]  /*15ba0*/  STL.64 [R1+0xe38], R16 ;  /* 0x000e381001007387 */ /* 0x0001e40000100a00 */
[----:B0-----:R-:W-:-:S02]  /*15bb0*/  IMAD.MOV.U32 R16, RZ, RZ, R6 ;  /* 0x000000ffff107224 */ /* 0x001fc400078e0006 */
[----:B------:R-:W-:Y:S01]  /*15bc0*/  IMAD.MOV.U32 R17, RZ, RZ, R7 ;  /* 0x000000ffff117224 */ /* 0x000fe200078e0007 */
[----:B------:R-:W2:Y:S01]  /*15bd0*/  LDL.LU R6, [R1+0xf2c] ;  /* 0x000f2c0001067983 */ /* 0x000ea20000300800 */
[----:B------:R-:W2:Y:S02]  /*15be0*/  LDL.LU R7, [R1+0xf28] ;  /* 0x000f280001077983 */ /* 0x000ea40000300800 */
[----:B------:R-:W2:Y:S02]  /*15bf0*/  LDL.LU R18, [R1+0xe8] ;  /* 0x0000e80001127983 */ /* 0x000ea40000300800 */
[----:B------:R-:W2:Y:S01]  /*15c00*/  LDL.LU R19, [R1+0xec] ;  /* 0x0000ec0001137983 */ /* 0x000ea20000300800 */
[----:B------:R-:W-:Y:S01]  /*15c10*/  STL [R1+0xcdc], R29 ;  /* 0x000cdc1d01007387 */ /* 0x000fe20000100800 */
[C---:B--2---:R-:W-:Y:S08]  /*15c20*/  HMMA.16816.F32.BF16 R16, R20.reuse, R8, R16 ;  /* 0x000000081410723c */ /* 0x044ff00000041810 */
[----:B---3--:R-:W-:Y:S11]  /*15c30*/  HMMA.16816.F32.BF16 R20, R20, R4, R24 ;  /* 0x000000041414723c */ /* 0x008ff60000041818 */
[----:B------:R-:W-:Y:S04]  /*15c40*/  @!UPT UIADD3 URZ, URZ, URZ, URZ ;  /* 0x0000003f3f3ff290 */ /* 0x000fe8000fffe03f */
[----:B------:R-:W-:Y:S01]  /*15c50*/  STL [R1+0x90], R16 ;  /* 0x0000901001007387 */ /* 0x000fe20000100800 */
[----:B------:R-:W-:Y:S02]  /*15c60*/  STL.64 [R1+0xf00], R6 ;  /* 0x000f000601007387 */ /* 0x000fe40000100a00 */
[----:B------:R0:W-:Y:S02]  /*15c70*/  STL.64 [R1+0xef8], R4 ;  /* 0x000ef80401007387 */ /* 0x0001e40000100a00 */
[----:B------:R-:W-:Y:S02]  /*15c80*/  IMAD.MOV.U32 R11, RZ, RZ, R17 ;  /* 0x000000ffff0b7224 */ /* 0x000fe400078e0011 */
[----:B------:R-:W-:Y:S01]  /*15c90*/  IMAD.MOV.U32 R10, RZ, RZ, R18 ;  /* 0x000000ffff0a7224 */ /* 0x000fe200078e0012 */
[----:B0-----:R-:W4:Y:S01]  /*15ca0*/  LDL.LU R4, [R1+0x50] ;  /* 0x0000500001047983 */ /* 0x001f220000300800 */
[----:B------:R-:W4:Y:S02]  /*15cb0*/  LDL.LU R5, [R1+0x54] ;  /* 0x0000540001057983 */ /* 0x000f240000300800 */
[----:B------:R-:W4:Y:S02]  /*15cc0*/  LDL.LU R6, [R1+0x58] ;  /* 0x0000580001067983 */ /* 0x000f240000300800 */
[----:B------:R-:W4:Y:S01]  /*15cd0*/  LDL.LU R7, [R1+0x5c] ;  /* 0x00005c0001077983 */ /* 0x000f220000300800 */
[----:B------:R-:W2:Y:S01]  /*15ce0*/  LDL.LU R24, [R1+0xb0] ;  /* 0x0000b00001187983 */ /* 0x000ea20000300800 */
[----:B------:R-:W2:Y:S02]  /*15cf0*/  LDL.LU R25, [R1+0xb4] ;  /* 0x0000b40001197983 */ /* 0x000ea40000300800 */
[----:B------:R-:W2:Y:S02]  /*15d00*/  LDL.LU R26, [R1+0xb8] ;  /* 0x0000b800011a7983 */ /* 0x000ea40000300800 */
[----:B------:R-:W2:Y:S01]  /*15d10*/  LDL.LU R27, [R1+0xbc] ;  /* 0x0000bc00011b7983 */ /* 0x000ea20000300800 */
[----:B------:R-:W3:Y:S01]  /*15d20*/  LDL.LU R16, [R1+0x30] ;  /* 0x0000300001107983 */ /* 0x000ee20000300800 */
[----:B------:R-:W3:Y:S02]  /*15d30*/  LDL.LU R17, [R1+0x34] ;  /* 0x0000340001117983 */ /* 0x000ee40000300800 */
[----:B------:R-:W-:-:S02]  /*15d40*/  IMAD.MOV.U32 R29, RZ, RZ, R19 ;  /* 0x000000ffff1d7224 */ /* 0x000fc400078e0013 */
[----:B------:R-:W3:Y:S01]  /*15d50*/  LDL.LU R18, [R1+0x38] ;  /* 0x0000380001127983 */ /* 0x000ee20000300800 */
[----:B------:R-:W3:Y:S01]  /*15d60*/  LDL.LU R19, [R1+0x3c] ;  /* 0x00003c0001137983 */ /* 0x000ee20000300800 */
[----:B------:R-:W-:Y:S02]  /*15d70*/  STL.64 [R1+0xe90], R22 ;  /* 0x000e901601007387 */ /* 0x000fe40000100a00 */
[----:B------:R0:W-:Y:S02]  /*15d80*/  STL.64 [R1+0xe88], R20 ;  /* 0x000e881401007387 */ /* 0x0001e40000100a00 */
[----:B0-----:R-:W2:Y:S01]  /*15d90*/  LDL.LU R20, [R1+0x90] ;  /* 0x0000900001147983 */ /* 0x001ea20000300800 */
[----:B------:R-:W-:Y:S02]  /*15da0*/  IMAD.MOV.U32 R22, RZ, RZ, R10 ;  /* 0x000000ffff167224 */ /* 0x000fe400078e000a */
[----:B------:R-:W-:Y:S02]  /*15db0*/  IMAD.MOV.U32 R23, RZ, RZ, R29 ;  /* 0x000000ffff177224 */ /* 0x000fe400078e001d */
[----:B------:R-:W-:-:S02]  /*15dc0*/  IMAD.MOV.U32 R21, RZ, RZ, R11 ;  /* 0x000000ffff157224 */ /* 0x000fc400078e000b */
[----:B------:R-:W3:Y:S01]  /*15dd0*/  LDL.LU R11, [R1+0xf24] ;  /* 0x000f2400010b7983 */ /* 0x000ee20000300800 */
[----:B------:R-:W3:Y:S02]  /*15de0*/  LDL.LU R10, [R1+0xf20] ;  /* 0x000f2000010a7983 */ /* 0x000ee40000300800 */
[----:B------:R0:W-:Y:S02]  /*15df0*/  STL.64 [R1+0xeb0], R22 ;  /* 0x000eb01601007387 */ /* 0x0001e40000100a00 */
[----:B0-----:R-:W-:Y:S02]  /*15e00*/  IMAD.MOV.U32 R22, RZ, RZ, R3 ;  /* 0x000000ffff167224 */ /* 0x001fe400078e0003 */
[----:B------:R-:W-:Y:S01]  /*15e10*/  IMAD.MOV.U32 R23, RZ, RZ, R28 ;  /* 0x000000ffff177224 */ /* 0x000fe200078e001c */
[----:B--2---:R0:W-:Y:S02]  /*15e20*/  STL.64 [R1+0xea8], R20 ;  /* 0x000ea81401007387 */ /* 0x0041e40000100a00 */
[----:B0-----:R-:W-:-:S02]  /*15e30*/  IMAD.MOV.U32 R20, RZ, RZ, R0 ;  /* 0x000000ffff147224 */ /* 0x001fc400078e0000 */
[----:B------:R-:W-:Y:S01]  /*15e40*/  IMAD.MOV.U32 R21, RZ, RZ, R2 ;  /* 0x000000ffff157224 */ /* 0x000fe200078e0002 */
[----:B------:R-:W2:Y:S01]  /*15e50*/  LDL.LU R0, [R1+0xf1c] ;  /* 0x000f1c0001007983 */ /* 0x000ea20000300800 */
[----:B------:R-:W2:Y:S02]  /*15e60*/  LDL.LU R2, [R1+0xf18] ;  /* 0x000f180001027983 */ /* 0x000ea40000300800 */
[----:B------:R-:W2:Y:S02]  /*15e70*/  LDL.LU R3, [R1+0xf14] ;  /* 0x000f140001037983 */ /* 0x000ea40000300800 */
[----:B------:R-:W2:Y:S01]  /*15e80*/  LDL.LU R28, [R1+0xf10] ;  /* 0x000f1000011c7983 */ /* 0x000ea20000300800 */
[----:B------:R-:W-:Y:S01]  /*15e90*/  STL.64 [R1+0xec0], R22 ;  /* 0x000ec01601007387 */ /* 0x000fe20000100a00 */
[----:B------:R0:W-:Y:S03]  /*15ea0*/  STL.64 [R1+0xeb8], R20 ;  /* 0x000eb81401007387 */ /* 0x0001e60000100a00 */
[----:B0-----:R-:W2:Y:S01]  /*15eb0*/  LDL.LU R20, [R1+0x10] ;  /* 0x0000100001147983 */ /* 0x001ea20000300800 */
[----:B------:R-:W2:Y:S01]  /*15ec0*/  LDL.LU R21, [R1+0x14] ;  /* 0x0000140001157983 */ /* 0x000ea20000300800 */
[----:B----4-:R-:W-:Y:S01]  /*15ed0*/  HMMA.16816.F32.BF16 R4, R12, R8, R4 ;  /* 0x000000080c04723c */ /* 0x010fe20000041804 */
[----:B---3--:R-:W-:-:S02]  /*15ee0*/  IMAD.MOV.U32 R22, RZ, RZ, R10 ;  /* 0x000000ffff167224 */ /* 0x008fc400078e000a */
[----:B------:R-:W-:Y:S01]  /*15ef0*/  IMAD.MOV.U32 R23, RZ, RZ, R11 ;  /* 0x000000ffff177224 */ /* 0x000fe200078e000b */
[----:B------:R-:W3:Y:S01]  /*15f00*/  LDL.LU R10, [R1+0xf0c] ;  /* 0x000f0c00010a7983 */ /* 0x000ee20000300800 */
[----:B------:R-:W3:Y:S03]  /*15f10*/  LDL.LU R11, [R1+0xf08] ;  /* 0x000f0800010b7983 */ /* 0x000ee60000300800 */
[----:B------:R2:W-:Y:S02]  /*15f20*/  STL.64 [R1+0xee0], R22 ;  /* 0x000ee01601007387 */ /* 0x0005e40000100a00 */
[----:B--2---:R-:W-:Y:S02]  /*15f30*/  IMAD.MOV.U32 R23, RZ, RZ, R0 ;  /* 0x000000ffff177224 */ /* 0x004fe400078e0000 */
[----:B------:R-:W-:Y:S11]  /*15f40*/  IMAD.MOV.U32 R22, RZ, RZ, R2 ;  /* 0x000000ffff167224 */ /* 0x000ff600078e0002 */
[----:B------:R-:W-:Y:S01]  /*15f50*/  @!UPT UIADD3 URZ, URZ, URZ, URZ ;  /* 0x0000003f3f3ff290 */ /* 0x000fe2000fffe03f */
[----:B------:R-:W-:Y:S02]  /*15f60*/  IMAD.MOV.U32 R2, RZ, RZ, R6 ;  /* 0x000000ffff027224 */ /* 0x000fe400078e0006 */
[----:B------:R-:W-:Y:S01]  /*15f70*/  IMAD.MOV.U32 R0, RZ, RZ, R7 ;  /* 0x000000ffff007224 */ /* 0x000fe200078e0007 */
[----:B------:R0:W-:Y:S01]  /*15f80*/  STL.64 [R1+0xed8], R20 ;  /* 0x000ed81401007387 */ /* 0x0001e20000100a00 */
[----:B------:R-:W2:Y:S02]  /*15f90*/  LDL.LU.64 R6, [R1+0xf00] ;  /* 0x000f000001067983 */ /* 0x000ea40000300a00 */
[----:B0-----:R-:W-:Y:S02]  /*15fa0*/  IMAD.MOV.U32 R20, RZ, RZ, R28 ;  /* 0x000000ffff147224 */ /* 0x001fe400078e001c */
[----:B------:R-:W-:Y:S02]  /*15fb0*/  IMAD.MOV.U32 R21, RZ, RZ, R3 ;  /* 0x000000ffff157224 */ /* 0x000fe400078e0003 */
[----:B------:R-:W-:-:S02]  /*15fc0*/  IMAD.MOV.U32 R28, RZ, RZ, R4 ;  /* 0x000000ffff1c7224 */ /* 0x000fc400078e0004 */
[----:B------:R-:W-:Y:S02]  /*15fd0*/  IMAD.MOV.U32 R3, RZ, RZ, R5 ;  /* 0x000000ffff037224 */ /* 0x000fe400078e0005 */
[----:B------:R-:W4:Y:S02]  /*15fe0*/  LDL.LU.64 R4, [R1+0xef8] ;  /* 0x000ef80001047983 */ /* 0x000f240000300a00 */
[----:B----4-:R-:W-:Y:S02]  /*15ff0*/  HMMA.16816.F32.BF16 R12, R12, R4, R24 ;  /* 0x000000040c0c723c */ /* 0x010fe40000041818 */
[----:B------:R-:W4:Y:S01]  /*16000*/  LDL.LU.64 R26, [R1+0xef0] ;  /* 0x000ef000011a7983 */ /* 0x000f220000300a00 */
[----:B------:R-:W4:Y:S11]  /*16010*/  LDL.LU.64 R24, [R1+0xee8] ;  /* 0x000ee80001187983 */ /* 0x000f360000300a00 */
[----:B------:R-:W-:Y:S09]  /*16020*/  @!UPT UIADD3 URZ, URZ, URZ, URZ ;  /* 0x0000003f3f3ff290 */ /* 0x000ff2000fffe03f */
[----:B------:R0:W-:Y:S01]  /*16030*/  STL.64 [R1+0xe68], R14 ;  /* 0x000e680e01007387 */ /* 0x0001e20000100a00 */
[----:B------:R-:W-:Y:S02]  /*16040*/  STL.64 [R1+0xe60], R12 ;  /* 0x000e600c01007387 */ /* 0x000fe40000100a00 */
[----:B0-----:R-:W-:Y:S01]  /*16050*/  IMAD.MOV.U32 R15, RZ, RZ, R0 ;  /* 0x000000ffff0f7224 */ /* 0x001fe200078e0000 */
[C---:B----4-:R-:W-:Y:S08]  /*16060*/  HMMA.16816.F32.BF16 R16, R24.reuse, R8, R16 ;  /* 0x000000081810723c */ /* 0x050ff00000041810 */
[----:B------:R-:W-:Y:S11]  /*16070*/  HMMA.16816.F32.BF16 R24, R24, R4, R20 ;  /* 0x000000041818723c */ /* 0x000ff60000041814 */
[----:B------:R-:W-:Y:S04]  /*16080*/  @!UPT UIADD3 URZ, URZ, URZ, URZ ;  /* 0x0000003f3f3ff290 */ /* 0x000fe8000fffe03f */
[----:B------:R-:W-:Y:S01]  /*16090*/  STL [R1+0xe74], R18 ;  /* 0x000e741201007387 */ /* 0x000fe20000100800 */
[----:B------:R-:W-:Y:S02]  /*160a0*/  STL [R1+0xe70], R19 ;  /* 0x000e701301007387 */ /* 0x000fe40000100800 */
[----:B------:R-:W4:Y:S02]  /*160b0*/  LDL.LU.64 R22, [R1+0xee0] ;  /* 0x000ee00001167983 */ /* 0x000f240000300a00 */
[----:B------:R-:W4:Y:S03]  /*160c0*/  LDL.LU.64 R20, [R1+0xed8] ;  /* 0x000ed80001147983 */ /* 0x000f260000300a00 */
[----:B------:R-:W-:Y:S01]  /*160d0*/  STL.64 [R1+0x20], R24 ;  /* 0x0000201801007387 */ /* 0x000fe20000100a00 */
[----:B------:R0:W-:Y:S02]  /*160e0*/  STL [R1+0x28], R26 ;  /* 0x0000281a01007387 */ /* 0x0001e40000100800 */
[----:B------:R-:W-:-:S02]  /*160f0*/  IMAD.MOV.U32 R0, RZ, RZ, R27 ;  /* 0x000000ffff007224 */ /* 0x000fc400078e001b */
[----:B0-----:R-:W4:Y:S01]  /*16100*/  LDL.LU.64 R26, [R1+0xed0] ;  /* 0x000ed000011a7983 */ /* 0x001f220000300a00 */
[----:B------:R-:W4:Y:S02]  /*16110*/  LDL.LU.64 R24, [R1+0xec8] ;  /* 0x000ec80001187983 */ /* 0x000f240000300a00 */
[----:B----4-:R-:W-:Y:S11]  /*16120*/  HMMA.16816.F32.BF16 R20, R24, R8, R20 ;  /* 0x000000081814723c */ /* 0x010ff60000041814 */
        /* <DEDUP_REMOVED lines=8> */
[----:B------:R-:W-:-:S02]  /*161b0*/  IMAD.MOV.U32 R13, RZ, RZ, R3 ;  /* 0x000000ffff0d7224 */ /* 0x000fc400078e0003 */
[----:B------:R-:W-:Y:S02]  /*161c0*/  IMAD.MOV.U32 R14, RZ, RZ, R2 ;  /* 0x000000ffff0e7224 */ /* 0x000fe400078e0002 */
[----:B------:R-:W-:Y:S01]  /*161d0*/  IMAD.MOV.U32 R12, RZ, RZ, R28 ;  /* 0x000000ffff0c7224 */ /* 0x000fe200078e001c */
[----:B----4-:R-:W-:Y:S01]  /*161e0*/  HMMA.16816.F32.BF16 R24, R24, R4, R20 ;  /* 0x000000041818723c */ /* 0x010fe20000041814 */
[----:B------:R-:W3:Y:S01]  /*161f0*/  LDL.LU.64 R22, [R1+0xeb0] ;  /* 0x000eb00001167983 */ /* 0x000ee20000300a00 */
[----:B------:R-:W3:Y:S11]  /*16200*/  LDL.LU.64 R20, [R1+0xea8] ;  /* 0x000ea80001147983 */ /* 0x000ef60000300a00 */
[----:B------:R-:W-:Y:S11]  /*16210*/  @!UPT UIADD3 URZ, URZ, URZ, URZ ;  /* 0x0000003f3f3ff290 */ /* 0x000ff6000fffe03f */
[----:B------:R-:W-:Y:S02]  /*16220*/  IMAD.MOV.U32 R3, RZ, RZ, R26 ;  /* 0x000000ffff037224 */ /* 0x000fe400078e001a */
[----:B------:R-:W-:Y:S02]  /*16230*/  IMAD.MOV.U32 R2, RZ, RZ, R27 ;  /* 0x000000ffff027224 */ /* 0x000fe400078e001b */
[----:B------:R-:W-:Y:S02]  /*16240*/  IMAD.MOV.U32 R29, RZ, RZ, R24 ;  /* 0x000000ffff1d7224 */ /* 0x000fe400078e0018 */
[----:B------:R-:W-:Y:S01]  /*16250*/  IMAD.MOV.U32 R28, RZ, RZ, R25 ;  /* 0x000000ffff1c7224 */ /* 0x000fe200078e0019 */
[----:B------:R-:W3:Y:S01]  /*16260*/  LDL.LU.64 R26, [R1+0xea0] ;  /* 0x000ea000011a7983 */ /* 0x000ee20000300a00 */
[----:B------:R-:W3:Y:S02]  /*16270*/  LDL.LU.64 R24, [R1+0xe98] ;  /* 0x000e980001187983 */ /* 0x000ee40000300a00 */
[C---:B---3--:R-:W-:Y:S11]  /*16280*/  HMMA.16816.F32.BF16 R20, R24.reuse, R10, R20 ;  /* 0x0000000a1814723c */ /* 0x048ff60000041814 */
        /* <DEDUP_REMOVED lines=10> */
[----:B------:R0:W-:Y:S01]  /*16330*/  STL.64 [R1+0x160], R24 ;  /* 0x0001601801007387 */ /* 0x0001e20000100a00 */
[----:B------:R1:W-:Y:S02]  /*16340*/  STL.64 [R1+0x168], R26 ;  /* 0x0001681a01007387 */ /* 0x0003e40000100a00 */
[----:B0-----:R-:W-:Y:S02]  /*16350*/  IMAD.MOV.U32 R24, RZ, RZ, R18 ;  /* 0x000000ffff187224 */ /* 0x001fe400078e0012 */
[----:B------:R-:W-:Y:S01]  /*16360*/  IMAD.MOV.U32 R25, RZ, RZ, R19 ;  /* 0x000000ffff197224 */ /* 0x000fe200078e0013 */
[----:B------:R-:W3:Y:S01]  /*16370*/  LDL.LU R18, [R1+0xe74] ;  /* 0x000e740001127983 */ /* 0x000ee20000300800 */
[----:B------:R-:W3:Y:S02]  /*16380*/  LDL.LU R19, [R1+0xe70] ;  /* 0x000e700001137983 */ /* 0x000ee40000300800 */
[----:B-1----:R-:W-:Y:S01]  /*16390*/  IMAD.MOV.U32 R27, RZ, RZ, R8 ;  /* 0x000000ffff1b7224 */ /* 0x002fe200078e0008 */
[C---:B--2---:R-:W-:Y:S11]  /*163a0*/  HMMA.16816.F32.BF16 R12, R20.reuse, R10, R12 ;  /* 0x0000000a140c723c */ /* 0x044ff6000004180c */
[----:B------:R-:W-:Y:S11]  /*163b0*/  @!UPT UIADD3 URZ, URZ, URZ, URZ ;  /* 0x0000003f3f3ff290 */ /* 0x000ff6000fffe03f */
[----:B------:R-:W-:Y:S01]  /*163c0*/  @!UPT UIADD3 URZ, URZ, URZ, URZ ;  /* 0x0000003f3f3ff290 */ /* 0x000fe2000fffe03f */
[----:B------:R-:W-:Y:S01]  /*163d0*/  STL.64 [R1+0x150], R12 ;  /* 0x0001500c01007387 */ /* 0x000fe20000100a00 */
[----:B------:R0:W-:Y:S02]  /*163e0*/  STL.64 [R1+0x158], R14 ;  /* 0x0001580e01007387 */ /* 0x0001e40000100a00 */
[----:B------:R-:W-:Y:S01]  /*163f0*/  IMAD.MOV.U32 R8, RZ, RZ, R12 ;  /* 0x000000ffff087224 */ /* 0x000fe200078e000c */
[----:B0-----:R-:W2:Y:S01]  /*16400*/  LDL.LU.64 R14, [R1+0xe68] ;  /* 0x000e6800010e7983 */ /* 0x001ea20000300a00 */
[----:B------:R-:W2:Y:S03]  /*16410*/  LDL.LU.64 R12, [R1+0xe60] ;  /* 0x000e6000010c7983 */ /* 0x000ea60000300a00 */
[----:B------:R-:W-:Y:S02]  /*16420*/  STL [R1+0xce0], R8 ;  /* 0x000ce00801007387 */ /* 0x000fe40000100800 */
[----:B------:R-:W-:Y:S01]  /*16430*/  IMAD.MOV.U32 R26, RZ, RZ, R9 ;  /* 0x000000ffff1a7224 */ /* 0x000fe200078e0009 */
[----:B--2---:R-:W-:Y:S01]  /*16440*/  HMMA.16816.F32.BF16 R20, R20, R6, R12 ;  /* 0x000000061414723c */ /* 0x004fe2000004180c */
[----:B------:R-:W3:Y:S01]  /*16450*/  LDL.LU.64 R14, [R1+0xe58] ;  /* 0x000e5800010e7983 */ /* 0x000ee20000300a00 */
[----:B------:R-:W3:Y:S11]  /*16460*/  LDL.LU.64 R12, [R1+0xe50] ;  /* 0x000e5000010c7983 */ /* 0x000ef60000300a00 */
[----:B------:R-:W-:Y:S10]  /*16470*/  @!UPT UIADD3 URZ, URZ, URZ, URZ ;  /* 0x0000003f3f3ff290 */ /* 0x000ff4000fffe03f */
[----:B------:R0:W-:Y:S01]  /*16480*/  STL.64 [R1+0x130], R20 ;  /* 0x0001301401007387 */ /* 0x0001e20000100a00 */
[----:B------:R1:W-:Y:S02]  /*16490*/  STL.64 [R1+0x138], R22 ;  /* 0x0001381601007387 */ /* 0x0003e40000100a00 */
[----:B------:R-:W-:Y:S02]  /*164a0*/  IMAD.MOV.U32 R9, RZ, RZ, R20 ;  /* 0x000000ffff097224 */ /* 0x000fe400078e0014 */
[----:B0-----:R-:W2:Y:S01]  /*164b0*/  LDL.LU R20, [R1+0x20] ;  /* 0x0000200001147983 */ /* 0x001ea20000300800 */
[----:B------:R-:W2:Y:S02]  /*164c0*/  LDL.LU R21, [R1+0x24] ;  /* 0x0000240001157983 */ /* 0x000ea40000300800 */
[----:B-1----:R-:W2:Y:S02]  /*164d0*/  LDL.LU R22, [R1+0x28] ;  /* 0x0000280001167983 */ /* 0x002ea40000300800 */
[----:B------:R-:W-:-:S02]  /*164e0*/  IMAD.MOV.U32 R23, RZ, RZ, R0 ;  /* 0x000000ffff177224 */ /* 0x000fc400078e0000 */
[----:B------:R-:W4:Y:S01]  /*164f0*/  LDL.LU R0, [R1+0xe48] ;  /* 0x000e480001007983 */ /* 0x000f220000300800 */
[----:B------:R-:W-:Y:S01]  /*16500*/  STL [R1+0xce4], R9 ;  /* 0x000ce40901007387 */ /* 0x000fe20000100800 */
[C---:B---3--:R-:W-:Y:S11]  /*16510*/  HMMA.16816.F32.BF16 R16, R12.reuse, R10, R16 ;  /* 0x0000000a0c10723c */ /* 0x048ff60000041810 */
[----:B------:R-:W-:Y:S11]  /*16520*/  @!UPT UIADD3 URZ, URZ, URZ, URZ ;  /* 0x0000003f3f3ff290 */ /* 0x000ff6000fffe03f */
[----:B------:R-:W-:Y:S01]  /*16530*/  @!UPT UIADD3 URZ, URZ, URZ, URZ ;  /* 0x0000003f3f3ff290 */ /* 0x000fe2000fffe03f */
[----:B------:R-:W-:Y:S01]  /*16540*/  STL.64 [R1+0x50], R16 ;  /* 0x0000501001007387 */ /* 0x000fe20000100a00 */
[----:B------:R0:W-:Y:S03]  /*16550*/  STL.64 [R1+0x58], R18 ;  /* 0x0000581201007387 */ /* 0x0001e60000100a00 */
[----:B0-----:R-:W3:Y:S01]  /*16560*/  LDL.LU.64 R18, [R1+0xe40] ;  /* 0x000e400001127983 */ /* 0x001ee20000300a00 */
[----:B------:R-:W3:Y:S01]  /*16570*/  LDL.LU.64 R16, [R1+0xe38] ;  /* 0x000e380001107983 */ /* 0x000ee20000300a00 */
[----:B--2---:R-:W-:Y:S11]  /*16580*/  HMMA.16816.F32.BF16 R20, R12, R6, R20 ;  /* 0x000000060c14723c */ /* 0x004ff60000041814 */
[----:B------:R-:W-:Y:S11]  /*16590*/  @!UPT UIADD3 URZ, URZ, URZ, URZ ;  /* 0x0000003f3f3ff290 */ /* 0x000ff6000fffe03f */
[----:B------:R-:W-:Y:S02]  /*165a0*/  @!UPT UIADD3 URZ, URZ, URZ, URZ ;  /* 0x0000003f3f3ff290 */ /* 0x000fe4000fffe03f */
[----:B------:R-:W-:Y:S01]  /*165b0*/  IMAD.MOV.U32 R15, RZ, RZ, R22 ;  /* 0x000000ffff0f7224 */ /* 0x000fe200078e0016 */
[----:B------:R-:W-:Y:S01]  /*165c0*/  STL.64 [R1+0x40], R20 ;  /* 0x0000401401007387 */ /* 0x000fe20000100a00 */
[----:B------:R-:W-:Y:S02]  /*165d0*/  STL.64 [R1+0x48], R22 ;  /* 0x0000481601007387 */ /* 0x000fe40000100a00 */
[----:B------:R-:W2:Y:S01]  /*165e0*/  LDL.LU.64 R4, [R1+0x120] ;  /* 0x0001200001047983 */ /* 0x000ea20000300a00 */
[----:B------:R0:W-:Y:S01]  /*165f0*/  STL [R1+0xce8], R15 ;  /* 0x000ce80f01007387 */ /* 0x0001e20000100800 */
[----:B---3--:R-:W-:Y:S03]  /*16600*/  HMMA.16816.F32.BF16 R24, R16, R10, R24 ;  /* 0x0000000a1018723c */ /* 0x008fe60000041818 */
[----:B------:R-:W3:Y:S01]  /*16610*/  LDL.LU.64 R10, [R1+0x118] ;  /* 0x00011800010a7983 */ /* 0x000ee20000300a00 */
[----:B0-----:R-:W2:Y:S02]  /*16620*/  LDL.LU R15, [R1+0xb0c] ;  /* 0x000b0c00010f7983 */ /* 0x001ea40000300800 */
[----:B------:R-:W2:Y:S02]  /*16630*/  LDL.LU R12, [R1+0xb04] ;  /* 0x000b0400010c7983 */ /* 0x000ea40000300800 */
[----:B------:R-:W2:Y:S01]  /*16640*/  LDL.LU R13, [R1+0xafc] ;  /* 0x000afc00010d7983 */ /* 0x000ea20000300800 */
[----:B------:R-:W2:Y:S01]  /*16650*/  LDL.LU R9, [R1+0xaf4] ;  /* 0x000af40001097983 */ /* 0x000ea20000300800 */
[----:B------:R-:W2:Y:S02]  /*16660*/  LDL.LU R20, [R1+0xb18] ;  /* 0x000b180001147983 */ /* 0x000ea40000300800 */
[----:B------:R-:W2:Y:S02]  /*16670*/  LDL.LU R21, [R1+0xaec] ;  /* 0x000aec0001157983 */ /* 0x000ea40000300800 */
[----:B------:R-:W2:Y:S01]  /*16680*/  LDL.LU R22, [R1+0xb10] ;  /* 0x000b100001167983 */ /* 0x000ea20000300800 */
[----:B------:R-:W2:Y:S01]  /*16690*/  LDL.LU R23, [R1+0xae4] ;  /* 0x000ae40001177983 */ /* 0x000ea20000300800 */
[----:B------:R-:W-:-:S04]  /*166a0*/  IMAD.MOV.U32 R14, RZ, RZ, c[0x0][0x188] ;  /* 0x00006200ff0e7624 */ /* 0x000fc800078e00ff */
[----:B------:R-:W-:Y:S01]  /*166b0*/  IMAD.SHL.U32 R14, R14, 0x80, RZ ;  /* 0x000000800e0e7824 */ /* 0x000fe200078e00ff */
[----:B--2---:R-:W-:Y:S01]  /*166c0*/  STL.64 [R1+0xe30], R22 ;  /* 0x000e301601007387 */ /* 0x004fe20000100a00 */
[----:B------:R0:W-:Y:S02]  /*166d0*/  STL.64 [R1+0xe28], R20 ;  /* 0x000e281401007387 */ /* 0x0001e40000100a00 */
[----:B------:R-:W2:Y:S02]  /*166e0*/  LDL.LU R8, [R1+0xb08] ;  /* 0x000b080001087983 */ /* 0x000ea40000300800 */
[----:B0-----:R-:W-:Y:S02]  /*166f0*/  IMAD.MOV.U32 R20, RZ, RZ, R29 ;  /* 0x000000ffff147224 */ /* 0x001fe400078e001d */
[----:B------:R-:W-:Y:S01]  /*16700*/  IMAD.MOV.U32 R21, RZ, RZ, R28 ;  /* 0x000000ffff157224 */ /* 0x000fe200078e001c */
[----:B------:R-:W2:Y:S01]  /*16710*/  LDL.LU R29, [R1+0xadc] ;  /* 0x000adc00011d7983 */ /* 0x000ea20000300800 */
[----:B------:R-:W2:Y:S02]  /*16720*/  LDL.LU R28, [R1+0xb00] ;  /* 0x000b0000011c7983 */ /* 0x000ea40000300800 */
[----:B------:R0:W-:Y:S02]  /*16730*/  STL [R1+0xcf8], R24 ;  /* 0x000cf81801007387 */ /* 0x0001e40000100800 */
[----:B0-----:R-:W2:Y:S01]  /*16740*/  LDL.LU R24, [R1+0xb14] ;  /* 0x000b140001187983 */ /* 0x001ea20000300800 */
[----:B------:R0:W-:Y:S03]  /*16750*/  STL [R1+0xcf4], R25 ;  /* 0x000cf41901007387 */ /* 0x0001e60000100800 */
[----:B0-----:R-:W2:Y:S01]  /*16760*/  LDL.LU R25, [R1+0xb1c] ;  /* 0x000b1c0001197983 */ /* 0x001ea20000300800 */
[----:B------:R0:W-:Y:S03]  /*16770*/  STL [R1+0xcf0], R26 ;  /* 0x000cf01a01007387 */ /* 0x0001e60000100800 */
[----:B0-----:R-:W2:Y:S01]  /*16780*/  LDL.LU R26, [R1+0x43c] ;  /* 0x00043c00011a7983 */ /* 0x001ea20000300800 */
[----:B------:R-:W-:-:S02]  /*16790*/  IMAD.SHL.U32 R14, R14, 0x2, RZ ;  /* 0x000000020e0e7824 */ /* 0x000fc400078e00ff */
[----:B------:R-:W-:Y:S02]  /*167a0*/  IMAD.MOV.U32 R23, RZ, RZ, R2 ;  /* 0x000000ffff177224 */ /* 0x000fe400078e0002 */
[----:B------:R-:W-:Y:S01]  /*167b0*/  IMAD.MOV.U32 R22, RZ, RZ, R3 ;  /* 0x000000ffff167224 */ /* 0x000fe200078e0003 */
[-C--:B------:R-:W-:Y:S02]  /*167c0*/  IADD3 R2, P0, R4, R14.reuse, RZ ;  /* 0x0000000e04027210 */ /* 0x080fe40007f1e0ff */
[----:B---3--:R-:W-:Y:S01]  /*167d0*/  IADD3 R3, P1, R10, R14, RZ ;  /* 0x0000000e0a037210 */ /* 0x008fe20007f3e0ff */
[----:B------:R-:W-:Y:S02]  /*167e0*/  STL [R1+0xcec], R27 ;  /* 0x000cec1b01007387 */ /* 0x000fe40000100800 */
[--C-:B----4-:R-:W-:Y:S02]  /*167f0*/  IMAD.X R4, R5, 0x1, R0.reuse, P0 ;  /* 0x0000000105047824 */ /* 0x110fe400000e0600 */
[----:B------:R-:W-:Y:S01]  /*16800*/  IMAD.X R5, R11, 0x1, R0, P1 ;  /* 0x000000010b057824 */ /* 0x000fe200008e0600 */
[----:B------:R-:W-:Y:S01]  /*16810*/  STL [R1+0xcfc], R2 ;  /* 0x000cfc0201007387 */ /* 0x000fe20000100800 */
[----:B------:R-:W-:Y:S02]  /*16820*/  STL [R1+0xd00], R3 ;  /* 0x000d000301007387 */ /* 0x000fe40000100800 */
[----:B------:R-:W-:Y:S01]  /*16830*/  STL [R1+0xd04], R4 ;  /* 0x000d040401007387 */ /* 0x000fe20000100800 */
[----:B------:R-:W-:Y:S01]  /*16840*/  HMMA.16816.F32.BF16 R16, R16, R6, R20 ;  /* 0x000000061010723c */ /* 0x000fe20000041814 */
[----:B--2---:R-:W-:-:S05]  /*16850*/  IADD3 R26, R26, 0x1, RZ ;  /* 0x000000011a1a7810 */ /* 0x004fca0007ffe0ff */
[----:B------:R-:W-:Y:S01]  /*16860*/  STL [R1+0x43c], R26 ;  /* 0x00043c1a01007387 */ /* 0x000fe20000100800 */
[----:B------:R-:W-:Y:S02]  /*16870*/  STL [R1+0xd08], R5 ;  /* 0x000d080501007387 */ /* 0x000fe40000100800 */
[----:B------:R-:W2:Y:S02]  /*16880*/  LDL.LU.64 R22, [R1+0xe30] ;  /* 0x000e300001167983 */ /* 0x000ea40000300a00 */
[----:B------:R-:W3:Y:S11]  /*16890*/  LDL.LU.64 R20, [R1+0xe28] ;  /* 0x000e280001147983 */ /* 0x000ef60000300a00 */
[----:B------:R-:W-:Y:S02]  /*168a0*/  @!UPT UIADD3 URZ, URZ, URZ, URZ ;  /* 0x0000003f3f3ff290 */ /* 0x000fe4000fffe03f */
[----:B------:R-:W-:Y:S02]  /*168b0*/  IMAD.MOV.U32 R10, RZ, RZ, R16 ;  /* 0x000000ffff0a7224 */ /* 0x000fe400078e0010 */
[----:B------:R-:W-:Y:S02]  /*168c0*/  IMAD.MOV.U32 R11, RZ, RZ, R17 ;  /* 0x000000ffff0b7224 */ /* 0x000fe400078e0011 */
[----:B------:R-:W-:Y:S02]  /*168d0*/  IMAD.MOV.U32 R6, RZ, RZ, R18 ;  /* 0x000000ffff067224 */ /* 0x000fe400078e0012 */
[----:B------:R-:W-:Y:S01]  /*168e0*/  IMAD.MOV.U32 R7, RZ, RZ, R19 ;  /* 0x000000ffff077224 */ /* 0x000fe200078e0013 */
[----:B------:R-:W-:Y:S01]  /*168f0*/  STL.64 [R1+0x140], R16 ;  /* 0x0001401001007387 */ /* 0x000fe20000100a00 */
[----:B------:R-:W-:Y:S01]  /*16900*/  STL.64 [R1+0x148], R18 ;  /* 0x0001481201007387 */ /* 0x000fe20000100a00 */
[-C--:B------:R-:W-:Y:S01]  /*16910*/  IADD3 R25, P1, R25, R14.reuse, RZ ;  /* 0x0000000e19197210 */ /* 0x080fe20007f3e0ff */
[----:B------:R-:W-:Y:S01]  /*16920*/  STL [R1+0xd18], R10 ;  /* 0x000d180a01007387 */ /* 0x000fe20000100800 */
        /* <DEDUP_REMOVED lines=10> */
[----:B------:R-:W-:Y:S02]  /*169d0*/  STL [R1+0xb0c], R15 ;  /* 0x000b0c0f01007387 */ /* 0x000fe40000100800 */
[----:B------:R-:W-:Y:S02]  /*169e0*/  STL [R1+0xb04], R12 ;  /* 0x000b040c01007387 */ /* 0x000fe40000100800 */
[----:B------:R-:W-:Y:S01]  /*169f0*/  STL [R1+0xafc], R13 ;  /* 0x000afc0d01007387 */ /* 0x000fe20000100800 */
[----:B------:R-:W-:Y:S01]  /*16a00*/  STL [R1+0xaf4], R9 ;  /* 0x000af40901007387 */ /* 0x000fe20000100800 */
[--C-:B------:R-:W-:Y:S01]  /*16a10*/  IMAD.X R8, R8, 0x1, R0.reuse, P3 ;  /* 0x0000000108087824 */ /* 0x100fe200018e0600 */
[----:B------:R-:W-:Y:S01]  /*16a20*/  IADD3 R29, P3, R29, R14, RZ ;  /* 0x0000000e1d1d7210 */ /* 0x000fe20007f7e0ff */
[----:B------:R-:W-:-:S02]  /*16a30*/  IMAD.X R28, R28, 0x1, R0, P4 ;  /* 0x000000011c1c7824 */ /* 0x000fc400020e0600 */
[--C-:B---3--:R-:W-:Y:S01]  /*16a40*/  IMAD.X R20, R20, 0x1, R0.reuse, P1 ;  /* 0x0000000114147824 */ /* 0x108fe200008e0600 */
[-C--:B------:R-:W-:Y:S01]  /*16a50*/  IADD3 R21, P1, R21, R14.reuse, RZ ;  /* 0x0000000e15157210 */ /* 0x080fe20007f3e0ff */
[----:B--2---:R-:W-:Y:S01]  /*16a60*/  IMAD.X R22, R22, 0x1, R0, P2 ;  /* 0x0000000116167824 */ /* 0x004fe200010e0600 */
[----:B------:R-:W-:Y:S02]  /*16a70*/  IADD3 R23, P2, R23, R14, RZ ;  /* 0x0000000e17177210 */ /* 0x000fe40007f5e0ff */
[----:B------:R-:W-:Y:S01]  /*16a80*/  STL [R1+0xb18], R20 ;  /* 0x000b181401007387 */ /* 0x000fe20000100800 */
[----:B------:R-:W-:Y:S02]  /*16a90*/  STL [R1+0xaec], R21 ;  /* 0x000aec1501007387 */ /* 0x000fe40000100800 */
[----:B------:R-:W-:Y:S02]  /*16aa0*/  STL [R1+0xb10], R22 ;  /* 0x000b101601007387 */ /* 0x000fe40000100800 */
[----:B------:R-:W-:Y:S01]  /*16ab0*/  STL [R1+0xae4], R23 ;  /* 0x000ae41701007387 */ /* 0x000fe20000100800 */
[----:B------:R0:W-:Y:S01]  /*16ac0*/  STL [R1+0xe24], R0 ;  /* 0x000e240001007387 */ /* 0x0001e20000100800 */
[----:B------:R-:W-:Y:S03]  /*16ad0*/  STL [R1+0xb08], R8 ;  /* 0x000b080801007387 */ /* 0x000fe60000100800 */
[----:B0-----:R-:W2:Y:S01]  /*16ae0*/  LDL.LU R0, [R1+0xad4] ;  /* 0x000ad40001007983 */ /* 0x001ea20000300800 */
[----:B------:R-:W-:Y:S02]  /*16af0*/  STL [R1+0xadc], R29 ;  /* 0x000adc1d01007387 */ /* 0x000fe40000100800 */
[----:B------:R-:W3:Y:S02]  /*16b00*/  LDL.LU R7, [R1+0xac4] ;  /* 0x000ac40001077983 */ /* 0x000ee40000300800 */
[----:B------:R-:W-:Y:S01]  /*16b10*/  STL [R1+0xb00], R28 ;  /* 0x000b001c01007387 */ /* 0x000fe20000100800 */
[----:B---3--:R0:W-:Y:S04]  /*16b20*/  STL [R1+0xe18], R7 ;  /* 0x000e180701007387 */ /* 0x0081e80000100800 */
[----:B0-----:R-:W3:Y:S04]  /*16b30*/  LDL.LU R7, [R1+0xaf0] ;  /* 0x000af00001077983 */ /* 0x001ee80000300800 */
[----:B---3--:R0:W-:Y:S04]  /*16b40*/  STL [R1+0xe1c], R7 ;  /* 0x000e1c0701007387 */ /* 0x0081e80000100800 */
[----:B0-----:R-:W3:Y:S01]  /*16b50*/  LDL.LU R7, [R1+0xacc] ;  /* 0x000acc0001077983 */ /* 0x001ee20000300800 */
[----:B------:R-:W-:-:S02]  /*16b60*/  ISETP.NE.U32.AND P0, PT, R26, UR5, PT ;  /* 0x000000051a007c0c */ /* 0x000fc4000bf05070 */
[----:B--2---:R-:W-:Y:S01]  /*16b70*/  IADD3 R0, P4, R0, R14, RZ ;  /* 0x0000000e00007210 */ /* 0x004fe20007f9e0ff */
[----:B---3--:R0:W-:Y:S04]  /*16b80*/  STL [R1+0xe20], R7 ;  /* 0x000e200701007387 */ /* 0x0081e80000100800 */
[----:B0-----:R-:W2:Y:S01]  /*16b90*/  LDL.LU R7, [R1+0xaf8] ;  /* 0x000af80001077983 */ /* 0x001ea20000300800 */
[----:B------:R-:W3:Y:S02]  /*16ba0*/  LDL.LU R6, [R1+0xae8] ;  /* 0x000ae80001067983 */ /* 0x000ee40000300800 */
[----:B------:R-:W4:Y:S02]  /*16bb0*/  LDL.LU R11, [R1+0xabc] ;  /* 0x000abc00010b7983 */ /* 0x000f240000300800 */
[----:B------:R-:W2:Y:S01]  /*16bc0*/  LDL.LU R10, [R1+0xae0] ;  /* 0x000ae000010a7983 */ /* 0x000ea20000300800 */
[----:B------:R-:W2:Y:S01]  /*16bd0*/  LDL.LU R16, [R1+0xab4] ;  /* 0x000ab40001107983 */ /* 0x000ea20000300800 */
        /* <DEDUP_REMOVED lines=22> */
[----:B------:R0:W-:Y:S02]  /*16d40*/  STL [R1+0xad4], R0 ;  /* 0x000ad40001007387 */ /* 0x0001e40000100800 */
[----:B0-----:R-:W2:Y:S02]  /*16d50*/  LDL.LU R0, [R1+0xe24] ;  /* 0x000e240001007983 */ /* 0x001ea40000300800 */
[----:B--2---:R-:W-:-:S05]  /*16d60*/  IMAD.X R7, R7, 0x1, R0, P5 ;  /* 0x0000000107077824 */ /* 0x004fca00028e0600 */
[----:B------:R0:W-:Y:S04]  /*16d70*/  STL [R1+0xaf8], R7 ;  /* 0x000af80701007387 */ /* 0x0001e80000100800 */
[----:B0-----:R-:W2:Y:S02]  /*16d80*/  LDL.LU R7, [R1+0xe20] ;  /* 0x000e200001077983 */ /* 0x001ea40000300800 */
[----:B--2---:R-:W-:-:S05]  /*16d90*/  IADD3 R7, P5, R7, R14, RZ ;  /* 0x0000000e07077210 */ /* 0x004fca0007fbe0ff */
[----:B------:R0:W-:Y:S04]  /*16da0*/  STL [R1+0xacc], R7 ;  /* 0x000acc0701007387 */ /* 0x0001e80000100800 */
[----:B0-----:R-:W2:Y:S02]  /*16db0*/  LDL.LU R7, [R1+0xe1c] ;  /* 0x000e1c0001077983 */ /* 0x001ea40000300800 */
[----:B--2---:R-:W-:-:S05]  /*16dc0*/  IMAD.X R7, R7, 0x1, R0, P6 ;  /* 0x0000000107077824 */ /* 0x004fca00030e0600 */
[----:B------:R0:W-:Y:S04]  /*16dd0*/  STL [R1+0xaf0], R7 ;  /* 0x000af00701007387 */ /* 0x0001e80000100800 */
[----:B0-----:R-:W2:Y:S01]  /*16de0*/  LDL.LU R7, [R1+0xe18] ;  /* 0x000e180001077983 */ /* 0x001ea20000300800 */
[--C-:B---3--:R-:W-:Y:S01]  /*16df0*/  IMAD.X R6, R6, 0x1, R0.reuse, P1 ;  /* 0x0000000106067824 */ /* 0x108fe200008e0600 */
[-C--:B----4-:R-:W-:Y:S01]  /*16e00*/  IADD3 R11, P1, R11, R14.reuse, RZ ;  /* 0x0000000e0b0b7210 */ /* 0x090fe20007f3e0ff */
[--C-:B------:R-:W-:Y:S01]  /*16e10*/  IMAD.X R10, R10, 0x1, R0.reuse, P2 ;  /* 0x000000010a0a7824 */ /* 0x100fe200010e0600 */
[-C--:B------:R-:W-:Y:S01]  /*16e20*/  IADD3 R16, P2, R16, R14.reuse, RZ ;  /* 0x0000000e10107210 */ /* 0x080fe20007f5e0ff */
        /* <DEDUP_REMOVED lines=16> */
[----:B------:R-:W-:Y:S01]  /*16f30*/  IMAD.X R29, R29, 0x1, R0, P1 ;  /* 0x000000011d1d7824 */ /* 0x000fe200008e0600 */
[----:B------:R-:W-:-:S02]  /*16f40*/  IADD3 R28, P1, R28, R14, RZ ;  /* 0x0000000e1c1c7210 */ /* 0x000fc40007f3e0ff */
[----:B--2---:R-:W-:-:S05]  /*16f50*/  IADD3 R7, P6, R7, R14, RZ ;  /* 0x0000000e07077210 */ /* 0x004fca0007fde0ff */
[----:B------:R-:W-:Y:S01]  /*16f60*/  STL [R1+0xac4], R7 ;  /* 0x000ac40701007387 */ /* 0x000fe20000100800 */
[----:B------:R-:W-:Y:S02]  /*16f70*/  STL [R1+0xae8], R6 ;  /* 0x000ae80601007387 */ /* 0x000fe40000100800 */
[----:B------:R-:W-:Y:S02]  /*16f80*/  STL [R1+0xabc], R11 ;  /* 0x000abc0b01007387 */ /* 0x000fe40000100800 */
[----:B------:R-:W-:Y:S01]  /*16f90*/  STL [R1+0xae0], R10 ;  /* 0x000ae00a01007387 */ /* 0x000fe20000100800 */
[----:B------:R-:W-:Y:S01]  /*16fa0*/  STL [R1+0xab4], R16 ;  /* 0x000ab41001007387 */ /* 0x000fe20000100800 */
[----:B------:R-:W-:Y:S02]  /*16fb0*/  STL [R1+0xad8], R17 ;  /* 0x000ad81101007387 */ /* 0x000fe40000100800 */
[----:B------:R-:W-:Y:S02]  /*16fc0*/  STL [R1+0xaac], R18 ;  /* 0x000aac1201007387 */ /* 0x000fe40000100800 */
[--C-:B------:R-:W-:Y:S01]  /*16fd0*/  IMAD.X R2, R2, 0x1, R0.reuse, P6 ;  /* 0x0000000102027824 */ /* 0x100fe200030e0600 */
[----:B------:R-:W-:Y:S01]  /*16fe0*/  STL [R1+0xad0], R19 ;  /* 0x000ad01301007387 */ /* 0x000fe20000100800 */
[----:B------:R-:W-:Y:S01]  /*16ff0*/  IADD3 R27, P6, R27, R14, RZ ;  /* 0x0000000e1b1b7210 */ /* 0x000fe20007fde0ff */
[----:B------:R-:W-:Y:S02]  /*17000*/  STL [R1+0xaa4], R5 ;  /* 0x000aa40501007387 */ /* 0x000fe40000100800 */
[----:B------:R-:W-:Y:S01]  /*17010*/  STL [R1+0xac8], R4 ;  /* 0x000ac80401007387 */ /* 0x000fe20000100800 */
[----:B------:R-:W-:Y:S01]  /*17020*/  STL [R1+0xa9c], R3 ;  /* 0x000a9c0301007387 */ /* 0x000fe20000100800 */
[----:B------:R-:W-:Y:S02]  /*17030*/  STL [R1+0xac0], R2 ;  /* 0x000ac00201007387 */ /* 0x000fe40000100800 */
[----:B------:R-:W-:Y:S02]  /*17040*/  STL [R1+0xa94], R27 ;  /* 0x000a941b01007387 */ /* 0x000fe40000100800 */
[----:B------:R-:W-:Y:S01]  /*17050*/  STL [R1+0xab8], R26 ;  /* 0x000ab81a01007387 */ /* 0x000fe20000100800 */
[----:B------:R-:W-:Y:S01]  /*17060*/  STL [R1+0xa8c], R25 ;  /* 0x000a8c1901007387 */ /* 0x000fe20000100800 */
[----:B------:R-:W-:Y:S02]  /*17070*/  STL [R1+0xab0], R24 ;  /* 0x000ab01801007387 */ /* 0x000fe40000100800 */
[----:B------:R-:W-:Y:S02]  /*17080*/  STL [R1+0xa84], R15 ;  /* 0x000a840f01007387 */ /* 0x000fe40000100800 */
[----:B------:R-:W-:Y:S01]  /*17090*/  STL [R1+0xaa8], R12 ;  /* 0x000aa80c01007387 */ /* 0x000fe20000100800 */
[----:B------:R-:W-:Y:S01]  /*170a0*/  STL [R1+0xa7c], R13 ;  /* 0x000a7c0d01007387 */ /* 0x000fe20000100800 */
[----:B------:R-:W-:-:S02]  /*170b0*/  IMAD.X R23, R23, 0x1, R0, P6 ;  /* 0x0000000117177824 */ /* 0x000fc400030e0600 */
[----:B------:R-:W-:Y:S02]  /*170c0*/  STL [R1+0xaa0], R9 ;  /* 0x000aa00901007387 */ /* 0x000fe40000100800 */
[----:B------:R-:W-:Y:S01]  /*170d0*/  STL [R1+0xa74], R20 ;  /* 0x000a741401007387 */ /* 0x000fe20000100800 */
[----:B------:R-:W-:Y:S01]  /*170e0*/  IADD3 R8, P6, R8, R14, RZ ;  /* 0x0000000e08087210 */ /* 0x000fe20007fde0ff */
[----:B------:R-:W-:Y:S01]  /*170f0*/  STL [R1+0xa98], R21 ;  /* 0x000a981501007387 */ /* 0x000fe20000100800 */
[----:B------:R-:W-:Y:S02]  /*17100*/  STL [R1+0xa6c], R22 ;  /* 0x000a6c1601007387 */ /* 0x000fe40000100800 */
[----:B------:R-:W-:Y:S02]  /*17110*/  STL [R1+0xa90], R23 ;  /* 0x000a901701007387 */ /* 0x000fe40000100800 */
[----:B------:R0:W-:Y:S01]  /*17120*/  STL [R1+0xe14], R14 ;  /* 0x000e140e01007387 */ /* 0x0001e20000100800 */
[----:B------:R-:W-:Y:S04]  /*17130*/  STL [R1+0xa64], R8 ;  /* 0x000a640801007387 */ /* 0x000fe80000100800 */
        /* <DEDUP_REMOVED lines=8> */
[----:B--2---:R-:W-:-:S03]  /*171c0*/  IMAD.X R14, R14, 0x1, R0, P2 ;  /* 0x000000010e0e7824 */ /* 0x004fc600010e0600 */
        /* <DEDUP_REMOVED lines=30> */
[----:B--2---:R-:W-:-:S05]  /*173b0*/  IADD3 R7, P2, R7, R14, RZ ;  /* 0x0000000e07077210 */ /* 0x004fca0007f5e0ff */
[----:B------:R0:W-:Y:S04]  /*173c0*/  STL [R1+0xa54], R7 ;  /* 0x000a540701007387 */ /* 0x0001e80000100800 */
[----:B0-----:R-:W2:Y:S02]  /*173d0*/  LDL.LU R7, [R1+0xe10] ;  /* 0x000e100001077983 */ /* 0x001ea40000300800 */
[----:B--2---:R-:W-:-:S05]  /*173e0*/  IMAD.X R7, R7, 0x1, R0, P3 ;  /* 0x0000000107077824 */ /* 0x004fca00018e0600 */
[----:B------:R0:W-:Y:S04]  /*173f0*/  STL [R1+0xa78], R7 ;  /* 0x000a780701007387 */ /* 0x0001e80000100800 */
[----:B0-----:R-:W2:Y:S02]  /*17400*/  LDL.LU R7, [R1+0xe0c] ;  /* 0x000e0c0001077983 */ /* 0x001ea40000300800 */
[----:B--2---:R-:W-:-:S05]  /*17410*/  IADD3 R7, P3, R7, R14, RZ ;  /* 0x0000000e07077210 */ /* 0x004fca0007f7e0ff */
[----:B------:R0:W-:Y:S04]  /*17420*/  STL [R1+0xa4c], R7 ;  /* 0x000a4c0701007387 */ /* 0x0001e80000100800 */
[----:B0-----:R-:W2:Y:S01]  /*17430*/  LDL.LU R7, [R1+0xe08] ;  /* 0x000e080001077983 */ /* 0x001ea20000300800 */
[--C-:B----4-:R-:W-:Y:S01]  /*17440*/  IMAD.X R11, R11, 0x1, R0.reuse, P5 ;  /* 0x000000010b0b7824 */ /* 0x110fe200028e0600 */
        /* <DEDUP_REMOVED lines=18> */
[----:B------:R-:W-:Y:S01]  /*17570*/  IADD3 R23, P3, R23, R14, RZ ;  /* 0x0000000e17177210 */ /* 0x000fe20007f7e0ff */
[----:B------:R-:W-:-:S02]  /*17580*/  IMAD.X R28, R28, 0x1, R0, P5 ;  /* 0x000000011c1c7824 */ /* 0x000fc400028e0600 */
[----:B--2---:R-:W-:Y:S01]  /*17590*/  IMAD.X R7, R7, 0x1, R0, P4 ;  /* 0x0000000107077824 */ /* 0x004fe200020e0600 */
[----:B---3--:R-:W-:-:S04]  /*175a0*/  IADD3 R6, P4, R6, R14, RZ ;  /* 0x0000000e06067210 */ /* 0x008fc80007f9e0ff */
[----:B------:R-:W-:Y:S01]  /*175b0*/  STL [R1+0xa70], R7 ;  /* 0x000a700701007387 */ /* 0x000fe20000100800 */
[----:B------:R-:W-:Y:S02]  /*175c0*/  STL [R1+0xa44], R6 ;  /* 0x000a440601007387 */ /* 0x000fe40000100800 */
[----:B------:R-:W-:Y:S02]  /*175d0*/  STL [R1+0xa68], R11 ;  /* 0x000a680b01007387 */ /* 0x000fe40000100800 */
[----:B------:R-:W-:Y:S01]  /*175e0*/  STL [R1+0xa3c], R10 ;  /* 0x000a3c0a01007387 */ /* 0x000fe20000100800 */
[----:B------:R-:W-:Y:S01]  /*175f0*/  STL [R1+0xa60], R16 ;  /* 0x000a601001007387 */ /* 0x000fe20000100800 */
[----:B------:R-:W-:Y:S02]  /*17600*/  STL [R1+0xa34], R17 ;  /* 0x000a341101007387 */ /* 0x000fe40000100800 */
        /* <DEDUP_REMOVED lines=17> */
[----:B------:R-:W-:-:S02]  /*17720*/  IMAD.X R8, R8, 0x1, R0, P4 ;  /* 0x0000000108087824 */ /* 0x000fc400020e0600 */
[----:B------:R-:W-:Y:S01]  /*17730*/  STL [R1+0x9f4], R21 ;  /* 0x0009f41501007387 */ /* 0x000fe20000100800 */
[-C--:B------:R-:W-:Y:S01]  /*17740*/  IADD3 R29, P4, R29, R14.reuse, RZ ;  /* 0x0000000e1d1d7210 */ /* 0x080fe20007f9e0ff */
[----:B------:R-:W-:Y:S01]  /*17750*/  STL [R1+0xa18], R22 ;  /* 0x000a181601007387 */ /* 0x000fe20000100800 */
[----:B------:R-:W-:Y:S02]  /*17760*/  STL [R1+0x9ec], R23 ;  /* 0x0009ec1701007387 */ /* 0x000fe40000100800 */
[----:B------:R0:W-:Y:S02]  /*17770*/  STL [R1+0xe04], R0 ;  /* 0x000e040001007387 */ /* 0x0001e40000100800 */
[----:B------:R-:W-:Y:S01]  /*17780*/  STL [R1+0xa10], R8 ;  /* 0x000a100801007387 */ /* 0x000fe20000100800 */
        /* <DEDUP_REMOVED lines=8> */
[----:B--2---:R-:W-:-:S03]  /*17810*/  IADD3 R0, P5, R0, R14, RZ ;  /* 0x0000000e00007210 */ /* 0x004fc60007fbe0ff */
        /* <DEDUP_REMOVED lines=1368> */
[--C-:B------:R-:W-:Y:S01]  /*1cda0*/  IMAD.X R20, R20, 0x1, R0.reuse, P3 ;  /* 0x0000000114147824 */ /* 0x100fe200018e0600 */
[----:B------:R-:W-:Y:S01]  /*1cdb0*/  IADD3 R21, P3, R21, UR10, RZ ;  /* 0x0000000a15157c10 */ /* 0x000fe2000ff7e0ff */
[--C-:B------:R-:W-:Y:S01]  /*1cdc0*/  IMAD.X R22, R22, 0x1, R0.reuse, P4 ;  /* 0x0000000116167824 */ /* 0x100fe200020e0600 */
[----:B------:R-:W-:Y:S01]  /*1cdd0*/  IADD3 R23, P4, R23, UR10, RZ ;  /* 0x0000000a17177c10 */ /* 0x000fe2000ff9e0ff */
        /* <DEDUP_REMOVED lines=28> */
[----:B------:R-:W-:Y:S01]  /*1cfa0*/  IADD3 R29, P5, R29, UR10, RZ ;  /* 0x0000000a1d1d7c10 */ /* 0x000fe2000ffbe0ff */
        /* <DEDUP_REMOVED lines=9> */
[----:B0-----:R-:W3:Y:S01]  /*1d040*/  LDL.LU R10, [R1+0xca0] ;  /* 0x000ca000010a7983 */ /* 0x001ee20000300800 */
[----:B--2---:R-:W-:-:S03]  /*1d050*/  IADD3 R0, P6, R0, UR10, RZ ;  /* 0x0000000a00007c10 */ /* 0x004fc6000ffde0ff */
        /* <DEDUP_REMOVED lines=29> */
[----:B------:R0:W-:Y:S04]  /*1d230*/  STL [R1+0xc9c], R0 ;  /* 0x000c9c0001007387 */ /* 0x0001e80000100800 */
[----:B0-----:R-:W2:Y:S02]  /*1d240*/  LDL.LU R0, [R1+0xd24] ;  /* 0x000d240001007983 */ /* 0x001ea40000300800 */
[----:B--2---:R-:W-:-:S05]  /*1d250*/  IMAD.X R10, R10, 0x1, R0, P1 ;  /* 0x000000010a0a7824 */ /* 0x004fca00008e0600 */
[----:B------:R0:W-:Y:S04]  /*1d260*/  STL [R1+0xc3c], R10 ;  /* 0x000c3c0a01007387 */ /* 0x0001e80000100800 */
[----:B0-----:R-:W2:Y:S02]  /*1d270*/  LDL.LU R10, [R1+0xd20] ;  /* 0x000d2000010a7983 */ /* 0x001ea40000300800 */
[----:B--2---:R-:W-:-:S05]  /*1d280*/  IADD3 R10, P1, R10, UR10, RZ ;  /* 0x0000000a0a0a7c10 */ /* 0x004fca000ff3e0ff */
[----:B------:R0:W-:Y:S04]  /*1d290*/  STL [R1+0xca0], R10 ;  /* 0x000ca00a01007387 */ /* 0x0001e80000100800 */
[----:B0-----:R-:W2:Y:S01]  /*1d2a0*/  LDL.LU R10, [R1+0xd1c] ;  /* 0x000d1c00010a7983 */ /* 0x001ea20000300800 */
[----:B----4-:R-:W-:Y:S01]  /*1d2b0*/  IADD3.X R6, R6, UR6, RZ, P3, !PT ;  /* 0x0000000606067c10 */ /* 0x010fe20009ffe4ff */
[----:B------:R-:W-:Y:S01]  /*1d2c0*/  IADD3 R7, P3, R7, UR10, RZ ;  /* 0x0000000a07077c10 */ /* 0x000fe2000ff7e0ff */
[----:B------:R-:W-:Y:S01]  /*1d2d0*/  IADD3.X R5, R5, UR6, RZ, P4, !PT ;  /* 0x0000000605057c10 */ /* 0x000fe2000a7fe4ff */
[----:B------:R-:W-:Y:S01]  /*1d2e0*/  IADD3 R4, P4, R4, UR10, RZ ;  /* 0x0000000a04047c10 */ /* 0x000fe2000ff9e0ff */
[----:B------:R-:W-:Y:S01]  /*1d2f0*/  IADD3.X R3, R3, UR6, RZ, P5, !PT ;  /* 0x0000000603037c10 */ /* 0x000fe2000affe4ff */
[----:B------:R-:W-:Y:S01]  /*1d300*/  IADD3 R2, P5, R2, UR10, RZ ;  /* 0x0000000a02027c10 */ /* 0x000fe2000ffbe0ff */
[----:B------:R-:W-:Y:S01]  /*1d310*/  IADD3.X R24, R24, UR6, RZ, P6, !PT ;  /* 0x0000000618187c10 */ /* 0x000fe2000b7fe4ff */
[----:B--2---:R-:W-:Y:S01]  /*1d320*/  IMAD.X R10, R10, 0x1, R0, P2 ;  /* 0x000000010a0a7824 */ /* 0x004fe200010e0600 */
[----:B---3--:R-:W-:-:S04]  /*1d330*/  IADD3 R11, P2, R11, UR10, RZ ;  /* 0x0000000a0b0b7c10 */ /* 0x008fc8000ff5e0ff */
[----:B------:R0:W-:Y:S04]  /*1d340*/  STL [R1+0xc44], R10 ;  /* 0x000c440a01007387 */ /* 0x0001e80000100800 */
[----:B0-----:R0:W5:Y:S01]  /*1d350*/  LDL.LU R10, [R1+0xd18] ;  /* 0x000d1800010a7983 */ /* 0x0011620000300800 */
[----:B------:R1:W-:Y:S03]  /*1d360*/  STL [R1+0xca4], R11 ;  /* 0x000ca40b01007387 */ /* 0x0003e60000100800 */
[----:B-1----:R0:W5:Y:S01]  /*1d370*/  LDL.LU R11, [R1+0xd14] ;  /* 0x000d1400010b7983 */ /* 0x0021620000300800 */
[----:B------:R1:W-:Y:S03]  /*1d380*/  STL [R1+0xc74], R6 ;  /* 0x000c740601007387 */ /* 0x0003e60000100800 */
[----:B-1----:R0:W5:Y:S01]  /*1d390*/  LDL.LU R6, [R1+0xd10] ;  /* 0x000d100001067983 */ /* 0x0021620000300800 */
[----:B------:R1:W-:Y:S03]  /*1d3a0*/  STL [R1+0xca8], R7 ;  /* 0x000ca80701007387 */ /* 0x0003e60000100800 */
[----:B-1----:R0:W5:Y:S01]  /*1d3b0*/  LDL.LU R7, [R1+0xd0c] ;  /* 0x000d0c0001077983 */ /* 0x0021620000300800 */
[----:B------:R1:W-:Y:S03]  /*1d3c0*/  STL [R1+0xc80], R5 ;  /* 0x000c800501007387 */ /* 0x0003e60000100800 */
[----:B-1----:R-:W2:Y:S01]  /*1d3d0*/  LDL.LU R5, [R1+0xd08] ;  /* 0x000d080001057983 */ /* 0x002ea20000300800 */
[----:B------:R1:W-:Y:S03]  /*1d3e0*/  STL [R1+0xcac], R4 ;  /* 0x000cac0401007387 */ /* 0x0003e60000100800 */
[----:B-1----:R-:W3:Y:S01]  /*1d3f0*/  LDL.LU R4, [R1+0xd04] ;  /* 0x000d040001047983 */ /* 0x002ee20000300800 */
[----:B------:R1:W-:Y:S03]  /*1d400*/  STL [R1+0xc7c], R3 ;  /* 0x000c7c0301007387 */ /* 0x0003e60000100800 */
[----:B-1----:R-:W4:Y:S01]  /*1d410*/  LDL.LU R3, [R1+0xd00] ;  /* 0x000d000001037983 */ /* 0x002f220000300800 */
[----:B------:R1:W-:Y:S03]  /*1d420*/  STL [R1+0xc8c], R2 ;  /* 0x000c8c0201007387 */ /* 0x0003e60000100800 */
[----:B-1----:R-:W2:Y:S01]  /*1d430*/  LDL.LU R2, [R1+0xcfc] ;  /* 0x000cfc0001027983 */ /* 0x002ea20000300800 */
[----:B------:R-:W-:-:S02]  /*1d440*/  IADD3 R25, P6, R25, UR10, RZ ;  /* 0x0000000a19197c10 */ /* 0x000fc4000ffde0ff */
[----:B------:R-:W-:Y:S01]  /*1d450*/  IADD3.X R26, R26, UR6, RZ, P1, !PT ;  /* 0x000000061a1a7c10 */ /* 0x000fe20008ffe4ff */
[----:B------:R1:W-:Y:S01]  /*1d460*/  STL [R1+0xc70], R24 ;  /* 0x000c701801007387 */ /* 0x0003e20000100800 */
[----:B------:R-:W-:Y:S02]  /*1d470*/  IADD3 R27, P1, R27, UR10, RZ ;  /* 0x0000000a1b1b7c10 */ /* 0x000fe4000ff3e0ff */
[----:B------:R-:W-:Y:S01]  /*1d480*/  IADD3.X R15, R15, UR6, RZ, P2, !PT ;  /* 0x000000060f0f7c10 */ /* 0x000fe200097fe4ff */
[----:B------:R-:W-:Y:S01]  /*1d490*/  IADD3 R9, P2, R9, UR10, RZ ;  /* 0x0000000a09097c10 */ /* 0x000fe2000ff5e0ff */
[----:B------:R-:W-:Y:S01]  /*1d4a0*/  IADD3.X R8, R8, UR6, RZ, P3, !PT ;  /* 0x0000000608087c10 */ /* 0x000fe20009ffe4ff */
[----:B-1----:R0:W5:Y:S01]  /*1d4b0*/  LDL.LU R24, [R1+0xcf8] ;  /* 0x000cf80001187983 */ /* 0x0021620000300800 */
[----:B------:R1:W-:Y:S01]  /*1d4c0*/  STL [R1+0xc60], R25 ;  /* 0x000c601901007387 */ /* 0x0003e20000100800 */
[----:B------:R-:W-:Y:S02]  /*1d4d0*/  IADD3 R29, P3, R29, UR10, RZ ;  /* 0x0000000a1d1d7c10 */ /* 0x000fe4000ff7e0ff */
[----:B------:R-:W-:Y:S01]  /*1d4e0*/  IADD3.X R28, R28, UR6, RZ, P4, !PT ;  /* 0x000000061c1c7c10 */ /* 0x000fe2000a7fe4ff */
[----:B-1----:R0:W5:Y:S01]  /*1d4f0*/  LDL.LU R25, [R1+0xcf4] ;  /* 0x000cf40001197983 */ /* 0x0021620000300800 */
[----:B------:R1:W-:Y:S01]  /*1d500*/  STL [R1+0xc6c], R26 ;  /* 0x000c6c1a01007387 */ /* 0x0003e20000100800 */
[----:B------:R-:W-:-:S02]  /*1d510*/  IADD3 R16, P4, R16, UR10, RZ ;  /* 0x0000000a10107c10 */ /* 0x000fc4000ff9e0ff */
[----:B------:R-:W-:Y:S01]  /*1d520*/  IADD3.X R17, R17, UR6, RZ, P5, !PT ;  /* 0x0000000611117c10 */ /* 0x000fe2000affe4ff */
[----:B-1----:R0:W5:Y:S01]  /*1d530*/  LDL.LU R26, [R1+0xcf0] ;  /* 0x000cf000011a7983 */ /* 0x0021620000300800 */
[----:B------:R1:W-:Y:S01]  /*1d540*/  STL [R1+0xc58], R27 ;  /* 0x000c581b01007387 */ /* 0x0003e20000100800 */
[----:B------:R-:W-:Y:S02]  /*1d550*/  IADD3 R18, P5, R18, UR10, RZ ;  /* 0x0000000a12127c10 */ /* 0x000fe4000ffbe0ff */
[----:B------:R-:W-:Y:S01]  /*1d560*/  IADD3.X R19, R19, UR6, RZ, P6, !PT ;  /* 0x0000000613137c10 */ /* 0x000fe2000b7fe4ff */
[----:B-1----:R0:W5:Y:S01]  /*1d570*/  LDL.LU R27, [R1+0xcec] ;  /* 0x000cec00011b7983 */ /* 0x0021620000300800 */
[----:B------:R1:W-:Y:S01]  /*1d580*/  STL [R1+0xc84], R15 ;  /* 0x000c840f01007387 */ /* 0x0003e20000100800 */
[----:B------:R-:W-:Y:S02]  /*1d590*/  IADD3 R12, P6, R12, UR10, RZ ;  /* 0x0000000a0c0c7c10 */ /* 0x000fe4000ffde0ff */
[----:B-1----:R0:W5:Y:S01]  /*1d5a0*/  LDL.LU R15, [R1+0xce8] ;  /* 0x000ce800010f7983 */ /* 0x0021620000300800 */
[----:B------:R1:W-:Y:S01]  /*1d5b0*/  STL [R1+0xc50], R9 ;  /* 0x000c500901007387 */ /* 0x0003e20000100800 */
[----:B------:R-:W-:-:S02]  /*1d5c0*/  IADD3.X R13, R13, UR6, RZ, P1, !PT ;  /* 0x000000060d0d7c10 */ /* 0x000fc40008ffe4ff */
[----:B-1----:R0:W5:Y:S01]  /*1d5d0*/  LDL.LU R9, [R1+0xce4] ;  /* 0x000ce40001097983 */ /* 0x0021620000300800 */
[----:B------:R1:W-:Y:S01]  /*1d5e0*/  STL [R1+0xc68], R8 ;  /* 0x000c680801007387 */ /* 0x0003e20000100800 */
[----:B------:R-:W-:Y:S02]  /*1d5f0*/  IADD3.X R14, R14, UR6, RZ, P2, !PT ;  /* 0x000000060e0e7c10 */ /* 0x000fe400097fe4ff */
[----:B------:R-:W-:Y:S01]  /*1d600*/  IADD3.X R20, R20, UR6, RZ, P3, !PT ;  /* 0x0000000614147c10 */ /* 0x000fe20009ffe4ff */
[----:B-1----:R0:W5:Y:S01]  /*1d610*/  LDL.LU R8, [R1+0xce0] ;  /* 0x000ce00001087983 */ /* 0x0021620000300800 */
[----:B------:R1:W-:Y:S01]  /*1d620*/  STL [R1+0xc30], R29 ;  /* 0x000c301d01007387 */ /* 0x0003e20000100800 */
[----:B------:R-:W-:Y:S02]  /*1d630*/  IADD3.X R21, R21, UR6, RZ, P4, !PT ;  /* 0x0000000615157c10 */ /* 0x000fe4000a7fe4ff */
[----:B------:R-:W-:Y:S01]  /*1d640*/  IADD3.X R22, R22, UR6, RZ, P5, !PT ;  /* 0x0000000616167c10 */ /* 0x000fe2000affe4ff */
[----:B-1----:R0:W5:Y:S01]  /*1d650*/  LDL.LU R29, [R1+0xcdc] ;  /* 0x000cdc00011d7983 */ /* 0x0021620000300800 */
[----:B------:R1:W-:Y:S02]  /*1d660*/  STL [R1+0xc90], R28 ;  /* 0x000c901c01007387 */ /* 0x0003e40000100800 */
[----:B------:R-:W-:Y:S02]  /*1d670*/  STL [R1+0x454], R16 ;  /* 0x0004541001007387 */ /* 0x000fe40000100800 */
[----:B------:R-:W-:Y:S01]  /*1d680*/  STL [R1+0xc64], R17 ;  /* 0x000c641101007387 */ /* 0x000fe20000100800 */
[----:B------:R-:W-:Y:S01]  /*1d690*/  STL [R1+0x44c], R18 ;  /* 0x00044c1201007387 */ /* 0x000fe20000100800 */
[----:B------:R-:W-:Y:S02]  /*1d6a0*/  STL [R1+0xc5c], R19 ;  /* 0x000c5c1301007387 */ /* 0x000fe40000100800 */
[----:B------:R-:W-:Y:S02]  /*1d6b0*/  STL [R1+0x444], R12 ;  /* 0x0004440c01007387 */ /* 0x000fe40000100800 */
[----:B------:R3:W-:Y:S01]  /*1d6c0*/  STL [R1+0xc54], R13 ;  /* 0x000c540d01007387 */ /* 0x0007e20000100800 */
[----:B------:R0:W-:Y:S04]  /*1d6d0*/  STL [R1+0xc4c], R14 ;  /* 0x000c4c0e01007387 */ /* 0x0001e80000100800 */
[----:B-1----:R-:W1:Y:S01]  /*1d6e0*/  S2R R28, SR_TID.X ;  /* 0x00000000001c7919 */ /* 0x002e620000002100 */
[----:B------:R-:W-:Y:S01]  /*1d6f0*/  IADD3.X R23, R23, UR6, RZ, P6, !PT ;  /* 0x0000000617177c10 */ /* 0x000fe2000b7fe4ff */
[----:B------:R0:W-:Y:S02]  /*1d700*/  STL [R1+0x458], R20 ;  /* 0x0004581401007387 */ /* 0x0001e40000100800 */
[----:B------:R0:W-:Y:S01]  /*1d710*/  STL [R1+0x450], R21 ;  /* 0x0004501501007387 */ /* 0x0001e20000100800 */
[----:B------:R0:W-:Y:S01]  /*1d720*/  STL [R1+0x448], R22 ;  /* 0x0004481601007387 */ /* 0x0001e20000100800 */
[----:B-1----:R-:W-:-:S05]  /*1d730*/  LOP3.LUT R28, R28, 0x7f, RZ, 0xc0, !PT ;  /* 0x0000007f1c1c7812 */ /* 0x002fca00078ec0ff */
[----:B------:R-:W-:Y:S02]  /*1d740*/  IMAD.SHL.U32 R28, R28, 0x2, RZ ;  /* 0x000000021c1c7824 */ /* 0x000fe400078e00ff */
[----:B---3--:R-:W-:Y:S02]  /*1d750*/  IMAD.MOV.U32 R13, RZ, RZ, R4 ;  /* 0x000000ffff0d7224 */ /* 0x008fe400078e0004 */
[----:B--2---:R-:W-:Y:S02]  /*1d760*/  IMAD.MOV.U32 R12, RZ, RZ, R2 ;  /* 0x000000ffff0c7224 */ /* 0x004fe400078e0002 */
[----:B----4-:R-:W-:Y:S02]  /*1d770*/  IMAD.MOV.U32 R2, RZ, RZ, R3 ;  /* 0x000000ffff027224 */ /* 0x010fe400078e0003 */
[----:B------:R-:W-:-:S05]  /*1d780*/  IMAD.MOV.U32 R3, RZ, RZ, R5 ;  /* 0x000000ffff037224 */ /* 0x000fca00078e0005 */
[----:B------:R0:W-:Y:S01]  /*1d790*/  STL.64 [R1+0x118], R2 ;  /* 0x0001180201007387 */ /* 0x0001e20000100a00 */
[----:B------:R0:W-:Y:S02]  /*1d7a0*/  STL [R1+0x440], R23 ;  /* 0x0004401701007387 */ /* 0x0001e40000100800 */
[----:B------:R0:W-:Y:S01]  /*1d7b0*/  STL.64 [R1+0x120], R12 ;  /* 0x0001200c01007387 */ /* 0x0001e20000100a00 */
[----:B------:R-:W-:Y:S01]  /*1d7c0*/  @!P0 CALL.REL.NOINC `(.L_x_2) ;  /* 0x0000001000008944 */ /* 0x000fe20003c00000 */
[----:B------:R-:W-:Y:S05]  /*1d7d0*/  BRA `(.L_x_3) ;  /* 0xfffe7f6000007947 */ /* 0x000fea000383ffff */
.L_x_2:
[----:B-----5:R1:W-:Y:S04]  /*1d7e0*/  STL [R1+0xcdc], R15 ;  /* 0x000cdc0f01007387 */ /* 0x0203e80000100800 */
[----:B-1----:R-:W2:Y:S04]  /*1d7f0*/  LDL.LU R15, [R1+0x13c] ;  /* 0x00013c00010f7983 */ /* 0x002ea80000300800 */
[----:B------:R-:W2:Y:S04]  /*1d800*/  LDL.LU R5, [R1+0x138] ;  /* 0x0001380001057983 */ /* 0x000ea80000300800 */
[----:B------:R-:W3:Y:S04]  /*1d810*/  LDL.LU R4, [R1+0x158] ;  /* 0x0001580001047983 */ /* 0x000ee80000300800 */
[----:B------:R-:W4:Y:S04]  /*1d820*/  LDL.LU R29, [R1+0x154] ;  /* 0x00015400011d7983 */ /* 0x000f280000300800 */
[----:B------:R-:W3:Y:S04]  /*1d830*/  LDL.LU R28, [R1+0x4c] ;  /* 0x00004c00011c7983 */ /* 0x000ee80000300800 */
[----:B------:R-:W3:Y:S04]  /*1d840*/  LDL.LU R0, [R1+0x5c] ;  /* 0x00005c0001007983 */ /* 0x000ee80000300800 */
[----:B0-----:R-:W3:Y:S04]  /*1d850*/  LDL.LU R14, [R1+0x58] ;  /* 0x00005800010e7983 */ /* 0x001ee80000300800 */
[----:B------:R-:W3:Y:S04]  /*1d860*/  LDL.LU R3, [R1+0x16c] ;  /* 0x00016c0001037983 */ /* 0x000ee80000300800 */
[----:B------:R-:W3:Y:S04]  /*1d870*/  LDL.LU R13, [R1+0x168] ;  /* 0x00016800010d7983 */ /* 0x000ee80000300800 */
[----:B------:R-:W3:Y:S04]  /*1d880*/  LDL.LU R2, [R1+0x17c] ;  /* 0x00017c0001027983 */ /* 0x000ee80000300800 */
[----:B------:R-:W3:Y:S04]  /*1d890*/  LDL.LU R12, [R1+0x178] ;  /* 0x00017800010c7983 */ /* 0x000ee80000300800 */
[----:B------:R-:W3:Y:S04]  /*1d8a0*/  LDL.LU R16, [R1+0x44] ;  /* 0x0000440001107983 */ /* 0x000ee80000300800 */
[----:B------:R-:W3:Y:S04]  /*1d8b0*/  LDL.LU R19, [R1+0x40] ;  /* 0x0000400001137983 */ /* 0x000ee80000300800 */
[----:B------:R-:W3:Y:S01]  /*1d8c0*/  LDL.LU R17, [R1+0x54] ;  /* 0x0000540001117983 */ /* 0x000ee20000300800 */
[----:B------:R-:W-:-:S03]  /*1d8d0*/  F2FP.BF16.PACK_AB R7, R7, R6 ;  /* 0x000000060707723e */ /* 0x000fc600000010ff */
[----:B------:R-:W3:Y:S01]  /*1d8e0*/  LDL.LU R18, [R1+0x50] ;  /* 0x0000500001127983 */ /* 0x000ee20000300800 */
[----:B------:R-:W-:-:S03]  /*1d8f0*/  F2FP.BF16.PACK_AB R6, R27, R26 ;  /* 0x0000001a1b06723e */ /* 0x000fc600000010ff */
[----:B------:R-:W3:Y:S04]  /*1d900*/  LDL.LU R20, [R1+0x164] ;  /* 0x0001640001147983 */ /* 0x000ee80000300800 */
[----:B------:R-:W3:Y:S04]  /*1d910*/  LDL.LU R21, [R1+0x160] ;  /* 0x0001600001157983 */ /* 0x000ee80000300800 */
[----:B------:R-:W3:Y:S04]  /*1d920*/  LDL.LU R22, [R1+0x174] ;  /* 0x0001740001167983 */ /* 0x000ee80000300800 */
[----:B------:R-:W3:Y:S04]  /*1d930*/  LDL.LU R23, [R1+0x170] ;  /* 0x0001700001177983 */ /* 0x000ee80000300800 */
[----:B------:R-:W3:Y:S04]  /*1d940*/  LDL.LU R26, [R1+0x15c] ;  /* 0x00015c00011a7983 */ /* 0x000ee80000300800 */
[----:B------:R-:W3:Y:S01]  /*1d950*/  LDL.LU R27, [R1+0x134] ;  /* 0x00013400011b7983 */ /* 0x000ee20000300800 */
[----:B--2---:R-:W-:-:S03]  /*1d960*/  F2FP.BF16.PACK_AB R5, R15, R5 ;  /* 0x000000050f05723e */ /* 0x004fc600000010ff */
[----:B------:R-:W2:Y:S01]  /*1d970*/  LDL.LU R15, [R1+0xcdc] ;  /* 0x000cdc00010f7983 */ /* 0x000ea20000300800 */
[----:B------:R-:W-:Y:S02]  /*1d980*/  F2FP.BF16.PACK_AB R11, R11, R10 ;  /* 0x0000000a0b0b723e */ /* 0x000fe400000010ff */
[----:B------:R-:W-:Y:S02]  /*1d990*/  F2FP.BF16.PACK_AB R10, R25, R24 ;  /* 0x00000018190a723e */ /* 0x000fe400000010ff */
[----:B----4-:R-:W-:Y:S02]  /*1d9a0*/  F2FP.BF16.PACK_AB R8, R29, R8 ;  /* 0x000000081d08723e */ /* 0x010fe400000010ff */
[----:B---3--:R-:W-:Y:S02]  /*1d9b0*/  F2FP.BF16.PACK_AB R14, R0, R14 ;  /* 0x0000000e000e723e */ /* 0x008fe400000010ff */
[----:B------:R-:W-:Y:S02]  /*1d9c0*/  F2FP.BF16.PACK_AB R13, R3, R13 ;  /* 0x0000000d030d723e */ /* 0x000fe400000010ff */
[----:B------:R-:W-:-:S02]  /*1d9d0*/  F2FP.BF16.PACK_AB R12, R2, R12 ;  /* 0x0000000c020c723e */ /* 0x000fc400000010ff */
[----:B------:R-:W-:Y:S02]  /*1d9e0*/  F2FP.BF16.PACK_AB R19, R16, R19 ;  /* 0x000000131013723e */ /* 0x000fe400000010ff */
[----:B------:R-:W-:Y:S02]  /*1d9f0*/  F2FP.BF16.PACK_AB R18, R17, R18 ;  /* 0x000000121112723e */ /* 0x000fe400000010ff */
[----:B------:R-:W-:Y:S02]  /*1da00*/  F2FP.BF16.PACK_AB R17, R20, R21 ;  /* 0x000000151411723e */ /* 0x000fe400000010ff */
[----:B------:R-:W-:Y:S02]  /*1da10*/  F2FP.BF16.PACK_AB R16, R22, R23 ;  /* 0x000000171610723e */ /* 0x000fe400000010ff */
[----:B------:R-:W-:Y:S02]  /*1da20*/  F2FP.BF16.PACK_AB R4, R26, R4 ;  /* 0x000000041a04723e */ /* 0x000fe400000010ff */
[----:B------:R-:W-:-:S02]  /*1da30*/  F2FP.BF16.PACK_AB R9, R27, R9 ;  /* 0x000000091b09723e */ /* 0x000fc400000010ff */
[----:B--2---:R-:W-:Y:S02]  /*1da40*/  F2FP.BF16.PACK_AB R15, R28, R15 ;  /* 0x0000000f1c0f723e */ /* 0x004fe400000010ff */
.L_x_1:
[----:B0-----:R-:W2:Y:S04]  /*1da50*/  LDL.LU R0, [R1+0xcd8] ;  /* 0x000cd80001007983 */ /* 0x001ea80000300800 */
[----:B------:R-:W3:Y:S04]  /*1da60*/  LDL R23, [R1+0xccc] ;  /* 0x000ccc0001177983 */ /* 0x000ee80000100800 */
[----:B------:R-:W4:Y:S04]  /*1da70*/  LDL R24, [R1+0xcd0] ;  /* 0x000cd00001187983 */ /* 0x000f280000100800 */
[----:B------:R-:W0:Y:S02]  /*1da80*/  S2R R20, SR_TID.X ;  /* 0x0000000000147919 */ /* 0x000e240000002100 */
[----:B0-----:R-:W-:-:S02]  /*1da90*/  IMAD.SHL.U32 R2, R20, 0x8, RZ ;  /* 0x0000000814027824 */ /* 0x001fc400078e00ff */
[C---:B------:R-:W-:Y:S02]  /*1daa0*/  IMAD.SHL.U32 R3, R20.reuse, 0x20, RZ ;  /* 0x0000002014037824 */ /* 0x040fe400078e00ff */
[----:B------:R-:W-:Y:S01]  /*1dab0*/  IMAD.SHL.U32 R21, R20, 0x4, RZ ;  /* 0x0000000414157824 */ /* 0x000fe200078e00ff */
[----:B------:R-:W-:-:S04]  /*1dac0*/  LOP3.LUT R2, R2, 0x300, RZ, 0xc0, !PT ;  /* 0x0000030002027812 */ /* 0x000fc800078ec0ff */
[----:B------:R-:W-:Y:S01]  /*1dad0*/  LOP3.LUT R21, R2, 0x70, R21, 0xf8, !PT ;  /* 0x0000007002157812 */ /* 0x000fe200078ef815 */
[----:B------:R-:W-:Y:S01]  /*1dae0*/  IMAD.U32 R2, RZ, RZ, UR7 ;  /* 0x00000007ff027e24 */ /* 0x000fe2000f8e00ff */
[----:B------:R-:W-:Y:S02]  /*1daf0*/  ULDC UR10, c[0x0][0x17c] ;  /* 0x00005f00000a7ab9 */ /* 0x000fe40000000800 */
[----:B------:R-:W-:Y:S02]  /*1db00*/  UISETP.GE.AND UP0, UPT, UR7, UR10, UPT ;  /* 0x0000000a0700728c */ /* 0x000fe4000bf06270 */
[----:B------:R-:W-:Y:S02]  /*1db10*/  ULDC UR6, c[0x0][0x198] ;  /* 0x0000660000067ab9 */ /* 0x000fe40000000800 */
[----:B------:R-:W-:Y:S02]  /*1db20*/  UISETP.GE.AND UP1, UPT, UR11, UR10, UPT ;  /* 0x0000000a0b00728c */ /* 0x000fe4000bf26270 */
[----:B------:R-:W-:Y:S01]  /*1db30*/  PLOP3.LUT P2, PT, PT, PT, UP0, 0x40, 0x0 ;  /* 0x000000000000781c */ /* 0x000fe20003f4e808 */
[----:B------:R-:W-:-:S03]  /*1db40*/  UIMAD UR4, UR7, UR6, URZ ;  /* 0x00000006070472a4 */ /* 0x000fc6000f8e023f */
[----:B------:R-:W-:-:S03]  /*1db50*/  PLOP3.LUT P3, PT, PT, PT, UP1, 0x40, 0x0 ;  /* 0x000000000000781c */ /* 0x000fc60003f6e818 */
[----:B------:R-:W-:Y:S01]  /*1db60*/  IMAD.U32 R29, RZ, RZ, UR4 ;  /* 0x00000004ff1d7e24 */ /* 0x000fe2000f8e00ff */
[----:B------:R-:W-:Y:S01]  /*1db70*/  BAR.SYNC.DEFER_BLOCKING 0x0 ;  /* 0x0000000000007b1d */ /* 0x000fe20000010000 */
[----:B--2---:R-:W-:-:S04]  /*1db80*/  LOP3.LUT R0, R0, 0x1800, RZ, 0xc0, !PT ;  /* 0x0000180000007812 */ /* 0x004fc800078ec0ff */
[----:B------:R-:W-:-:S04]  /*1db90*/  LOP3.LUT R0, R0, 0x60, R3, 0xf8, !PT ;  /* 0x0000006000007812 */ /* 0x000fc800078ef803 */
[----:B------:R-:W-:-:S05]  /*1dba0*/  LOP3.LUT R21, R0, R21, RZ, 0x3c, !PT ;  /* 0x0000001500157212 */ /* 0x000fca00078e3cff */
[----:B------:R-:W-:Y:S04]  /*1dbb0*/  STS.128 [R21], R16 ;  /* 0x0000001015007388 */ /* 0x000fe80000000c00 */
[----:B------:R-:W-:Y:S04]  /*1dbc0*/  STS.128 [R21+0x80], R12 ;  /* 0x0000800c15007388 */ /* 0x000fe80000000c00 */
[----:B------:R-:W-:Y:S04]  /*1dbd0*/  STS.128 [R21+0x400], R8 ;  /* 0x0004000815007388 */ /* 0x000fe80000000c00 */
[----:B------:R0:W-:Y:S01]  /*1dbe0*/  STS.128 [R21+0x480], R4 ;  /* 0x0004800415007388 */ /* 0x0001e20000000c00 */
[C---:B------:R-:W-:Y:S01]  /*1dbf0*/  IMAD.SHL.U32 R3, R20.reuse, 0x400, RZ ;  /* 0x0000040014037824 */ /* 0x040fe200078e00ff */
[----:B------:R-:W-:-:S04]  /*1dc00*/  LOP3.LUT R20, R20, 0x7f, RZ, 0xc0, !PT ;  /* 0x0000007f14147812 */ /* 0x000fc800078ec0ff */
[----:B------:R-:W-:-:S05]  /*1dc10*/  LOP3.LUT R3, R3, 0x1800, RZ, 0xc0, !PT ;  /* 0x0000180003037812 */ /* 0x000fca00078ec0ff */
[----:B------:R-:W-:Y:S01]  /*1dc20*/  IMAD R0, R20, 0x10, R3 ;  /* 0x0000001014007824 */ /* 0x000fe200078e0203 */
[----:B------:R-:W-:Y:S01]  /*1dc30*/  BAR.SYNC.DEFER_BLOCKING 0x0 ;  /* 0x0000000000007b1d */ /* 0x000fe20000010000 */
[----:B---3--:R-:W-:Y:S01]  /*1dc40*/  ISETP.GE.AND P0, PT, R23, c[0x0][0x178], PT ;  /* 0x00005e0017007a0c */ /* 0x008fe20003f06270 */
[----:B------:R-:W-:-:S03]  /*1dc50*/  IMAD.MOV.U32 R3, RZ, RZ, c[0x0][0x194] ;  /* 0x00006500ff037624 */ /* 0x000fc600078e00ff */
[----:B------:R-:W-:Y:S01]  /*1dc60*/  ISETP.LT.AND P0, PT, R2, c[0x0][0x17c], !P0 ;  /* 0x00005f0002007a0c */ /* 0x000fe20004701270 */
[----:B------:R-:W-:Y:S01]  /*1dc70*/  IMAD R2, R23, c[0x0][0x194], RZ ;  /* 0x0000650017027a24 */ /* 0x000fe200078e02ff */
[----:B------:R-:W1:Y:S04]  /*1dc80*/  LDS.128 R4, [R0] ;  /* 0x0000000000047984 */ /* 0x000e680000000c00 */
[----:B------:R-:W-:Y:S01]  /*1dc90*/  LEA R20, P1, R2, c[0x0][0x170], 0x1 ;  /* 0x00005c0002147a11 */ /* 0x000fe200078208ff */
[----:B------:R-:W-:Y:S01]  /*1dca0*/  IMAD R3, R3, 0x80, R2 ;  /* 0x0000008003037824 */ /* 0x000fe200078e0202 */
[----:B----4-:R-:W-:Y:S02]  /*1dcb0*/  ISETP.LT.AND P2, PT, R24, c[0x0][0x178], P2 ;  /* 0x00005e0018007a0c */ /* 0x010fe40001741270 */
[----:B0-----:R-:W-:-:S02]  /*1dcc0*/  LEA.HI.X.SX32 R21, R2, c[0x0][0x174], 0x1, P1 ;  /* 0x00005d0002157a11 */ /* 0x001fc400008f0eff */
[----:B------:R-:W-:-:S04]  /*1dcd0*/  LEA R2, P5, R3, c[0x0][0x170], 0x1 ;  /* 0x00005c0003027a11 */ /* 0x000fc800078a08ff */
[----:B------:R-:W-:Y:S02]  /*1dce0*/  LEA.HI.X.SX32 R3, R3, c[0x0][0x174], 0x1, P5 ;  /* 0x00005d0003037a11 */ /* 0x000fe400028f0eff */
[----:B------:R-:W-:Y:S01]  /*1dcf0*/  ISETP.LT.AND P3, PT, R24, c[0x0][0x178], P3 ;  /* 0x00005e0018007a0c */ /* 0x000fe20001f61270 */
[----:B------:R-:W-:-:S04]  /*1dd00*/  IMAD.WIDE R24, R29, 0x2, R20 ;  /* 0x000000021d187825 */ /* 0x000fc800078e0214 */
[----:B------:R-:W-:Y:S01]  /*1dd10*/  IMAD.WIDE R28, R29, 0x2, R2 ;  /* 0x000000021d1c7825 */ /* 0x000fe200078e0202 */
[----:B-1----:R-:W-:Y:S04]  /*1dd20*/  @P0 STG.E.U16 [R24.64], R4 ;  /* 0x0000000418000986 */ /* 0x002fe8000c101508 */
[----:B------:R0:W-:Y:S04]  /*1dd30*/  @P2 STG.E.U16 [R28.64], R6 ;  /* 0x000000061c002986 */ /* 0x0001e8000c101508 */
[----:B0-----:R-:W2:Y:S01]  /*1dd40*/  LDL.LU R28, [R1+0xcd0] ;  /* 0x000cd000011c7983 */ /* 0x001ea20000300800 */
[----:B------:R-:W-:-:S05]  /*1dd50*/  LOP3.LUT R22, R0, 0x20, RZ, 0x3c, !PT ;  /* 0x0000002000167812 */ /* 0x000fca00078e3cff */
[----:B------:R0:W1:Y:S01]  /*1dd60*/  LDS.128 R12, [R22] ;  /* 0x00000000160c7984 */ /* 0x0000620000000c00 */
[----:B------:R-:W-:Y:S01]  /*1dd70*/  UISETP.GE.AND UP2, UPT, UR12, UR10, UPT ;  /* 0x0000000a0c00728c */ /* 0x000fe2000bf46270 */
[----:B------:R-:W-:Y:S01]  /*1dd80*/  PLOP3.LUT P4, PT, PT, PT, UP1, 0x40, 0x0 ;  /* 0x000000000000781c */ /* 0x000fe20003f8e818 */
[----:B------:R-:W-:-:S03]  /*1dd90*/  UIADD3 UR5, UR4, UR6, URZ ;  /* 0x0000000604057290 */ /* 0x000fc6000fffe03f */
[C---:B------:R-:W-:Y:S02]  /*1dda0*/  ISETP.LT.AND P4, PT, R23.reuse, c[0x0][0x178], P4 ;  /* 0x00005e0017007a0c */ /* 0x040fe40002781270 */
[----:B------:R-:W-:Y:S01]  /*1ddb0*/  PLOP3.LUT P1, PT, PT, PT, UP2, 0x40, 0x0 ;  /* 0x000000000000781c */ /* 0x000fe20003f2e828 */
[----:B------:R-:W-:Y:S01]  /*1ddc0*/  UIADD3 UR4, UR5, UR6, URZ ;  /* 0x0000000605047290 */ /* 0x000fe2000fffe03f */
[----:B------:R-:W-:Y:S01]  /*1ddd0*/  PLOP3.LUT P0, PT, PT, PT, UP2, 0x40, 0x0 ;  /* 0x000000000000781c */ /* 0x000fe20003f0e828 */
[----:B------:R-:W-:Y:S01]  /*1dde0*/  IMAD.U32 R19, RZ, RZ, UR5 ;  /* 0x00000005ff137e24 */ /* 0x000fe2000f8e00ff */
[----:B------:R-:W-:Y:S02]  /*1ddf0*/  ISETP.LT.AND P1, PT, R23, c[0x0][0x178], P1 ;  /* 0x00005e0017007a0c */ /* 0x000fe40000f21270 */
[----:B------:R-:W-:Y:S01]  /*1de00*/  PRMT R25, R4, 0x7632, R25 ;  /* 0x0000763204197816 */ /* 0x000fe20000000019 */
[----:B------:R-:W-:Y:S01]  /*1de10*/  IMAD.WIDE R16, R19, 0x2, R20 ;  /* 0x0000000213107825 */ /* 0x000fe200078e0214 */
[----:B------:R-:W-:-:S03]  /*1de20*/  PRMT R27, R6, 0x7632, R27 ;  /* 0x00007632061b7816 */ /* 0x000fc6000000001b */
[----:B------:R-:W-:Y:S01]  /*1de30*/  IMAD.WIDE R18, R19, 0x2, R2 ;  /* 0x0000000213127825 */ /* 0x000fe200078e0202 */
[----:B------:R-:W-:Y:S03]  /*1de40*/  @P4 STG.E.U16 [R16.64], R25 ;  /* 0x0000001910004986 */ /* 0x000fe6000c101508 */
[----:B------:R-:W-:Y:S01]  /*1de50*/  IMAD.U32 R26, RZ, RZ, UR4 ;  /* 0x00000004ff1a7e24 */ /* 0x000fe2000f8e00ff */
[----:B------:R3:W-:Y:S01]  /*1de60*/  @P3 STG.E.U16 [R18.64], R27 ;  /* 0x0000001b12003986 */ /* 0x0007e2000c101508 */
[----:B------:R-:W-:Y:S02]  /*1de70*/  IMAD.MOV.U32 R24, RZ, RZ, R23 ;  /* 0x000000ffff187224 */ /* 0x000fe400078e0017 */
[----:B0-----:R-:W-:-:S04]  /*1de80*/  IMAD.WIDE R22, R26, 0x2, R20 ;  /* 0x000000021a167825 */ /* 0x001fc800078e0214 */
[----:B---3--:R-:W-:Y:S01]  /*1de90*/  IMAD.WIDE R26, R26, 0x2, R2 ;  /* 0x000000021a1a7825 */ /* 0x008fe200078e0202 */
[----:B-1----:R-:W-:Y:S01]  /*1dea0*/  @P1 STG.E.U16 [R22.64], R12 ;  /* 0x0000000c16001986 */ /* 0x002fe2000c101508 */
[----:B------:R-:W-:Y:S02]  /*1deb0*/  PRMT R4, R14, 0x7632, R4 ;  /* 0x000076320e047816 */ /* 0x000fe40000000004 */
[----:B--2---:R-:W-:-:S13]  /*1dec0*/  ISETP.LT.AND P0, PT, R28, c[0x0][0x178], P0 ;  /* 0x00005e001c007a0c */ /* 0x004fda0000701270 */
[----:B------:R0:W-:Y:S04]  /*1ded0*/  @P0 STG.E.U16 [R26.64], R14 ;  /* 0x0000000e1a000986 */ /* 0x0001e8000c101508 */
[----:B0-----:R-:W2:Y:S01]  /*1dee0*/  LDL.LU R14, [R1+0xccc] ;  /* 0x000ccc00010e7983 */ /* 0x001ea20000300800 */
[----:B------:R-:W-:-:S06]  /*1def0*/  LOP3.LUT R8, R0, 0x40, RZ, 0x3c, !PT ;  /* 0x0000004000087812 */ /* 0x000fcc00078e3cff */
[----:B------:R-:W0:Y:S01]  /*1df00*/  LDS.128 R8, [R8] ;  /* 0x0000000008087984 */ /* 0x000e220000000c00 */
[----:B------:R-:W-:Y:S01]  /*1df10*/  LOP3.LUT R6, R0, 0x60, RZ, 0x3c, !PT ;  /* 0x0000006000067812 */ /* 0x000fe200078e3cff */
[----:B------:R-:W-:Y:S02]  /*1df20*/  UISETP.GE.AND UP0, UPT, UR13, UR10, UPT ;  /* 0x0000000a0d00728c */ /* 0x000fe4000bf06270 */
[----:B------:R-:W-:Y:S02]  /*1df30*/  UISETP.GE.AND UP1, UPT, UR14, UR10, UPT ;  /* 0x0000000a0e00728c */ /* 0x000fe4000bf26270 */
[----:B------:R-:W1:Y:S01]  /*1df40*/  LDS.128 R16, [R6] ;  /* 0x0000000006107984 */ /* 0x000e620000000c00 */
[----:B------:R-:W-:Y:S01]  /*1df50*/  UIADD3 UR4, UR4, UR6, URZ ;  /* 0x0000000604047290 */ /* 0x000fe2000fffe03f */
[----:B------:R-:W-:Y:S02]  /*1df60*/  PLOP3.LUT P1, PT, PT, PT, UP0, 0x40, 0x0 ;  /* 0x000000000000781c */ /* 0x000fe40003f2e808 */
[----:B------:R-:W-:-:S02]  /*1df70*/  PLOP3.LUT P2, PT, PT, PT, UP0, 0x40, 0x0 ;  /* 0x000000000000781c */ /* 0x000fc40003f4e808 */
[----:B------:R-:W-:Y:S01]  /*1df80*/  PLOP3.LUT P3, PT, PT, PT, UP1, 0x40, 0x0 ;  /* 0x000000000000781c */ /* 0x000fe20003f6e818 */
[----:B------:R-:W-:Y:S01]  /*1df90*/  UIADD3 UR5, UR4, UR6, URZ ;  /* 0x0000000604057290 */ /* 0x000fe2000fffe03f */
[----:B------:R-:W-:Y:S02]  /*1dfa0*/  ISETP.LT.AND P1, PT, R24, c[0x0][0x178], P1 ;  /* 0x00005e0018007a0c */ /* 0x000fe40000f21270 */
[----:B------:R-:W-:Y:S02]  /*1dfb0*/  ISETP.LT.AND P2, PT, R28, c[0x0][0x178], P2 ;  /* 0x00005e001c007a0c */ /* 0x000fe40001741270 */
[----:B------:R-:W-:Y:S01]  /*1dfc0*/  ISETP.LT.AND P3, PT, R24, c[0x0][0x178], P3 ;  /* 0x00005e0018007a0c */ /* 0x000fe20001f61270 */
[----:B------:R-:W-:Y:S02]  /*1dfd0*/  IMAD.U32 R23, RZ, RZ, UR4 ;  /* 0x00000004ff177e24 */ /* 0x000fe4000f8e00ff */
[----:B------:R-:W-:Y:S01]  /*1dfe0*/  IMAD.U32 R0, RZ, RZ, UR5 ;  /* 0x00000005ff007e24 */ /* 0x000fe2000f8e00ff */
[----:B------:R-:W-:Y:S01]  /*1dff0*/  PRMT R12, R12, 0x7632, R12 ;  /* 0x000076320c0c7816 */ /* 0x000fe2000000000c */
[C---:B------:R-:W-:Y:S01]  /*1e000*/  IMAD.WIDE R24, R23.reuse, 0x2, R20 ;  /* 0x0000000217187825 */ /* 0x040fe200078e0214 */
[----:B------:R-:W-:Y:S01]  /*1e010*/  UISETP.GE.AND UP0, UPT, UR15, UR10, UPT ;  /* 0x0000000a0f00728c */ /* 0x000fe2000bf06270 */
[----:B------:R-:W-:Y:S01]  /*1e020*/  PLOP3.LUT P0, PT, PT, PT, UP1, 0x40, 0x0 ;  /* 0x000000000000781c */ /* 0x000fe20003f0e818 */
[----:B------:R-:W-:Y:S01]  /*1e030*/  UISETP.GE.AND UP2, UPT, UR16, UR10, UPT ;  /* 0x0000000a1000728c */ /* 0x000fe2000bf46270 */
[----:B------:R-:W-:Y:S01]  /*1e040*/  IMAD.WIDE R22, R23, 0x2, R2 ;  /* 0x0000000217167825 */ /* 0x000fe200078e0202 */
[----:B------:R-:W-:Y:S03]  /*1e050*/  @P1 STG.E.U16 [R24.64], R12 ;  /* 0x0000000c18001986 */ /* 0x000fe6000c101508 */
[----:B------:R-:W-:Y:S01]  /*1e060*/  IMAD.WIDE R26, R0, 0x2, R20 ;  /* 0x00000002001a7825 */ /* 0x000fe200078e0214 */
[----:B------:R3:W-:Y:S01]  /*1e070*/  @P2 STG.E.U16 [R22.64], R4 ;  /* 0x0000000416002986 */ /* 0x0007e2000c101508 */
[----:B------:R-:W-:Y:S01]  /*1e080*/  PLOP3.LUT P1, PT, PT, PT, UP0, 0x40, 0x0 ;  /* 0x000000000000781c */ /* 0x000fe20003f2e808 */
[----:B------:R-:W-:Y:S01]  /*1e090*/  UIADD3 UR5, UR5, UR6, URZ ;  /* 0x0000000605057290 */ /* 0x000fe2000fffe03f */
[----:B------:R-:W-:-:S02]  /*1e0a0*/  ISETP.LT.AND P0, PT, R28, c[0x0][0x178], P0 ;  /* 0x00005e001c007a0c */ /* 0x000fc40000701270 */
[----:B------:R-:W-:Y:S01]  /*1e0b0*/  PLOP3.LUT P2, PT, PT, PT, UP0, 0x40, 0x0 ;  /* 0x000000000000781c */ /* 0x000fe20003f4e808 */
[----:B0-----:R0:W-:Y:S01]  /*1e0c0*/  @P3 STG.E.U16 [R26.64], R8 ;  /* 0x000000081a003986 */ /* 0x0011e2000c101508 */
[----:B------:R-:W-:Y:S01]  /*1e0d0*/  PLOP3.LUT P3, PT, PT, PT, UP2, 0x40, 0x0 ;  /* 0x000000000000781c */ /* 0x000fe20003f6e828 */
[----:B------:R-:W-:Y:S01]  /*1e0e0*/  UIADD3 UR4, UR5, UR6, URZ ;  /* 0x0000000605047290 */ /* 0x000fe2000fffe03f */
[----:B------:R-:W-:Y:S01]  /*1e0f0*/  ISETP.LT.AND P2, PT, R28, c[0x0][0x178], P2 ;  /* 0x00005e001c007a0c */ /* 0x000fe20001741270 */
[----:B---3--:R-:W-:Y:S01]  /*1e100*/  IMAD.U32 R23, RZ, RZ, UR5 ;  /* 0x00000005ff177e24 */ /* 0x008fe2000f8e00ff */
[----:B------:R-:W-:Y:S01]  /*1e110*/  PRMT R12, R8, 0x7632, R12 ;  /* 0x00007632080c7816 */ /* 0x000fe2000000000c */
[----:B------:R-:W-:Y:S02]  /*1e120*/  UISETP.GE.AND UP0, UPT, UR17, UR10, UPT ;  /* 0x0000000a1100728c */ /* 0x000fe4000bf06270 */
[----:B------:R-:W-:Y:S02]  /*1e130*/  IMAD.U32 R29, RZ, RZ, UR4 ;  /* 0x00000004ff1d7e24 */ /* 0x000fe4000f8e00ff */
[----:B0-----:R-:W-:Y:S01]  /*1e140*/  IMAD.WIDE R26, R0, 0x2, R2 ;  /* 0x00000002001a7825 */ /* 0x001fe200078e0202 */
[----:B------:R-:W-:Y:S01]  /*1e150*/  PRMT R0, R10, 0x7632, R0 ;  /* 0x000076320a007816 */ /* 0x000fe20000000000 */
[----:B------:R-:W-:-:S02]  /*1e160*/  UISETP.GE.AND UP1, UPT, UR18, UR10, UPT ;  /* 0x0000000a1200728c */ /* 0x000fc4000bf26270 */
[C---:B------:R-:W-:Y:S01]  /*1e170*/  IMAD.WIDE R24, R23.reuse, 0x2, R20 ;  /* 0x0000000217187825 */ /* 0x040fe200078e0214 */
[----:B------:R0:W-:Y:S01]  /*1e180*/  @P0 STG.E.U16 [R26.64], R10 ;  /* 0x0000000a1a000986 */ /* 0x0001e2000c101508 */
[----:B------:R-:W-:Y:S02]  /*1e190*/  PLOP3.LUT P0, PT, PT, PT, UP2, 0x40, 0x0 ;  /* 0x000000000000781c */ /* 0x000fe40003f0e828 */
[----:B------:R-:W-:Y:S01]  /*1e1a0*/  IMAD.WIDE R22, R23, 0x2, R2 ;  /* 0x0000000217167825 */ /* 0x000fe200078e0202 */
[----:B------:R-:W-:Y:S01]  /*1e1b0*/  UIADD3 UR4, UR4, UR6, URZ ;  /* 0x0000000604047290 */ /* 0x000fe2000fffe03f */
[----:B------:R-:W-:Y:S02]  /*1e1c0*/  ISETP.LT.AND P0, PT, R28, c[0x0][0x178], P0 ;  /* 0x00005e001c007a0c */ /* 0x000fe40000701270 */
[----:B0-----:R-:W-:Y:S01]  /*1e1d0*/  IMAD.WIDE R26, R29, 0x2, R20 ;  /* 0x000000021d1a7825 */ /* 0x001fe200078e0214 */
[----:B------:R-:W-:Y:S02]  /*1e1e0*/  UIADD3 UR5, UR4, UR6, URZ ;  /* 0x0000000604057290 */ /* 0x000fe4000fffe03f */
[----:B------:R-:W-:Y:S01]  /*1e1f0*/  UISETP.GE.AND UP2, UPT, UR19, UR10, UPT ;  /* 0x0000000a1300728c */ /* 0x000fe2000bf46270 */
[----:B------:R-:W-:Y:S01]  /*1e200*/  PRMT R8, R13, 0x7632, R8 ;  /* 0x000076320d087816 */ /* 0x000fe20000000008 */
[----:B------:R-:W-:-:S02]  /*1e210*/  UISETP.GE.AND UP3, UPT, UR23, UR10, UPT ;  /* 0x0000000a1700728c */ /* 0x000fc4000bf66270 */
[----:B------:R-:W-:Y:S02]  /*1e220*/  UISETP.GE.AND UP4, UPT, UR24, UR10, UPT ;  /* 0x0000000a1800728c */ /* 0x000fe4000bf86270 */
[----:B------:R-:W-:-:S04]  /*1e230*/  UISETP.GE.AND UP5, UPT, UR25, UR10, UPT ;  /* 0x0000000a1900728c */ /* 0x000fc8000bfa6270 */
[----:B------:R-:W-:Y:S02]  /*1e240*/  PLOP3.LUT P6, PT, PT, PT, UP4, 0x40, 0x0 ;  /* 0x000000000000781c */ /* 0x000fe40003fce848 */
[----:B------:R-:W-:Y:S02]  /*1e250*/  PLOP3.LUT P5, PT, PT, PT, UP5, 0x40, 0x0 ;  /* 0x000000000000781c */ /* 0x000fe40003fae858 */
[----:B------:R-:W-:Y:S02]  /*1e260*/  PRMT R10, R11, 0x7632, R10 ;  /* 0x000076320b0a7816 */ /* 0x000fe4000000000a */
[C---:B--2---:R-:W-:Y:S02]  /*1e270*/  ISETP.LT.AND P1, PT, R14.reuse, c[0x0][0x178], P1 ;  /* 0x00005e000e007a0c */ /* 0x044fe40000f21270 */
[----:B------:R-:W-:-:S11]  /*1e280*/  ISETP.LT.AND P3, PT, R14, c[0x0][0x178], P3 ;  /* 0x00005e000e007a0c */ /* 0x000fd60001f61270 */
[----:B------:R-:W-:Y:S01]  /*1e290*/  @P1 STG.E.U16 [R24.64], R12 ;  /* 0x0000000c18001986 */ /* 0x000fe2000c101508 */
[----:B------:R-:W-:-:S03]  /*1e2a0*/  PLOP3.LUT P1, PT, PT, PT, UP0, 0x40, 0x0 ;  /* 0x000000000000781c */ /* 0x000fc60003f2e808 */
[----:B------:R0:W-:Y:S01]  /*1e2b0*/  @P2 STG.E.U16 [R22.64], R0 ;  /* 0x0000000016002986 */ /* 0x0001e2000c101508 */
[----:B------:R-:W-:-:S03]  /*1e2c0*/  PLOP3.LUT P2, PT, PT, PT, UP0, 0x40, 0x0 ;  /* 0x000000000000781c */ /* 0x000fc60003f4e808 */
[----:B-1----:R1:W-:Y:S01]  /*1e2d0*/  @P3 STG.E.U16 [R26.64], R16 ;  /* 0x000000101a003986 */ /* 0x0023e2000c101508 */
[----:B------:R-:W-:Y:S02]  /*1e2e0*/  PLOP3.LUT P3, PT, PT, PT, UP1, 0x40, 0x0 ;  /* 0x000000000000781c */ /* 0x000fe40003f6e818 */
[----:B------:R-:W-:Y:S02]  /*1e2f0*/  ISETP.LT.AND P1, PT, R14, c[0x0][0x178], P1 ;  /* 0x00005e000e007a0c */ /* 0x000fe40000f21270 */
[----:B------:R-:W-:Y:S02]  /*1e300*/  ISETP.LT.AND P2, PT, R28, c[0x0][0x178], P2 ;  /* 0x00005e001c007a0c */ /* 0x000fe40001741270 */
[----:B------:R-:W-:Y:S01]  /*1e310*/  ISETP.LT.AND P3, PT, R14, c[0x0][0x178], P3 ;  /* 0x00005e000e007a0c */ /* 0x000fe20001f61270 */
[----:B0-----:R-:W-:Y:S02]  /*1e320*/  IMAD.U32 R23, RZ, RZ, UR4 ;  /* 0x00000004ff177e24 */ /* 0x001fe4000f8e00ff */
[----:B-1----:R-:W-:Y:S01]  /*1e330*/  IMAD.WIDE R26, R29, 0x2, R2 ;  /* 0x000000021d1a7825 */ /* 0x002fe200078e0202 */
[----:B------:R-:W-:-:S03]  /*1e340*/  PRMT R12, R16, 0x7632, R12 ;  /* 0x00007632100c7816 */ /* 0x000fc6000000000c */
[----:B------:R-:W-:Y:S01]  /*1e350*/  IMAD.U32 R29, RZ, RZ, UR5 ;  /* 0x00000005ff1d7e24 */ /* 0x000fe2000f8e00ff */
[----:B------:R-:W-:Y:S01]  /*1e360*/  PRMT R0, R18, 0x7632, R0 ;  /* 0x0000763212007816 */ /* 0x000fe20000000000 */
[C---:B------:R-:W-:Y:S01]  /*1e370*/  IMAD.WIDE R24, R23.reuse, 0x2, R20 ;  /* 0x0000000217187825 */ /* 0x040fe200078e0214 */
[----:B------:R0:W-:Y:S01]  /*1e380*/  @P0 STG.E.U16 [R26.64], R18 ;  /* 0x000000121a000986 */ /* 0x0001e2000c101508 */
[----:B------:R-:W-:Y:S02]  /*1e390*/  UISETP.GE.AND UP0, UPT, UR20, UR10, UPT ;  /* 0x0000000a1400728c */ /* 0x000fe4000bf06270 */
[----:B------:R-:W-:Y:S01]  /*1e3a0*/  IMAD.WIDE R22, R23, 0x2, R2 ;  /* 0x0000000217167825 */ /* 0x000fe200078e0202 */
[----:B------:R1:W-:Y:S01]  /*1e3b0*/  @P1 STG.E.U16 [R24.64], R12 ;  /* 0x0000000c18001986 */ /* 0x0003e2000c101508 */
[----:B------:R-:W-:Y:S01]  /*1e3c0*/  PLOP3.LUT P0, PT, PT, PT, UP1, 0x40, 0x0 ;  /* 0x000000000000781c */ /* 0x000fe20003f0e818 */
[----:B------:R-:W-:Y:S01]  /*1e3d0*/  UIADD3 UR5, UR5, UR6, URZ ;  /* 0x0000000605057290 */ /* 0x000fe2000fffe03f */
[----:B------:R-:W-:Y:S01]  /*1e3e0*/  PLOP3.LUT P1, PT, PT, PT, UP2, 0x40, 0x0 ;  /* 0x000000000000781c */ /* 0x000fe20003f2e828 */
[----:B------:R2:W-:Y:S01]  /*1e3f0*/  @P2 STG.E.U16 [R22.64], R0 ;  /* 0x0000000016002986 */ /* 0x0005e2000c101508 */
[----:B0-----:R-:W-:Y:S01]  /*1e400*/  IMAD.WIDE R26, R29, 0x2, R20 ;  /* 0x000000021d1a7825 */ /* 0x001fe200078e0214 */
[----:B------:R-:W-:Y:S01]  /*1e410*/  PLOP3.LUT P2, PT, PT, PT, UP2, 0x40, 0x0 ;  /* 0x000000000000781c */ /* 0x000fe20003f4e828 */
[----:B------:R-:W-:Y:S01]  /*1e420*/  UIADD3 UR4, UR5, UR6, URZ ;  /* 0x0000000605047290 */ /* 0x000fe2000fffe03f */
[----:B------:R-:W-:-:S02]  /*1e430*/  ISETP.LT.AND P0, PT, R28, c[0x0][0x178], P0 ;  /* 0x00005e001c007a0c */ /* 0x000fc40000701270 */
[----:B------:R0:W-:Y:S01]  /*1e440*/  @P3 STG.E.U16 [R26.64], R5 ;  /* 0x000000051a003986 */ /* 0x0001e2000c101508 */
[----:B------:R-:W-:Y:S02]  /*1e450*/  PLOP3.LUT P3, PT, PT, PT, UP0, 0x40, 0x0 ;  /* 0x000000000000781c */ /* 0x000fe40003f6e808 */
[----:B------:R-:W-:Y:S02]  /*1e460*/  ISETP.LT.AND P1, PT, R14, c[0x0][0x178], P1 ;  /* 0x00005e000e007a0c */ /* 0x000fe40000f21270 */
[----:B------:R-:W-:Y:S02]  /*1e470*/  ISETP.LT.AND P2, PT, R28, c[0x0][0x178], P2 ;  /* 0x00005e001c007a0c */ /* 0x000fe40001741270 */
[----:B------:R-:W-:Y:S01]  /*1e480*/  ISETP.LT.AND P3, PT, R14, c[0x0][0x178], P3 ;  /* 0x00005e000e007a0c */ /* 0x000fe20001f61270 */
[----:B-1----:R-:W-:Y:S02]  /*1e490*/  IMAD.U32 R25, RZ, RZ, UR5 ;  /* 0x00000005ff197e24 */ /* 0x002fe4000f8e00ff */
[----:B--2---:R-:W-:Y:S01]  /*1e4a0*/  IMAD.WIDE R22, R29, 0x2, R2 ;  /* 0x000000021d167825 */ /* 0x004fe200078e0202 */
[----:B------:R-:W-:-:S03]  /*1e4b0*/  PRMT R0, R5, 0x7632, R0 ;  /* 0x0000763205007816 */ /* 0x000fc60000000000 */
[----:B------:R-:W-:Y:S01]  /*1e4c0*/  IMAD.U32 R29, RZ, RZ, UR4 ;  /* 0x00000004ff1d7e24 */ /* 0x000fe2000f8e00ff */
[----:B------:R-:W-:Y:S01]  /*1e4d0*/  PRMT R12, R7, 0x7632, R12 ;  /* 0x00007632070c7816 */ /* 0x000fe2000000000c */
[----:B0-----:R-:W-:Y:S01]  /*1e4e0*/  IMAD.WIDE R4, R25, 0x2, R20 ;  /* 0x0000000219047825 */ /* 0x001fe200078e0214 */
[----:B------:R-:W-:-:S03]  /*1e4f0*/  UISETP.GE.AND UP1, UPT, UR21, UR10, UPT ;  /* 0x0000000a1500728c */ /* 0x000fc6000bf26270 */
[----:B------:R-:W-:Y:S01]  /*1e500*/  IMAD.WIDE R24, R25, 0x2, R2 ;  /* 0x0000000219187825 */ /* 0x000fe200078e0202 */
[----:B------:R-:W-:Y:S01]  /*1e510*/  UISETP.GE.AND UP2, UPT, UR22, UR10, UPT ;  /* 0x0000000a1600728c */ /* 0x000fe2000bf46270 */
[----:B------:R-:W-:Y:S02]  /*1e520*/  @P0 STG.E.U16 [R22.64], R7 ;  /* 0x0000000716000986 */ /* 0x000fe4000c101508 */
[----:B------:R-:W-:Y:S02]  /*1e530*/  IMAD.WIDE R26, R29, 0x2, R20 ;  /* 0x000000021d1a7825 */ /* 0x000fe400078e0214 */
[----:B------:R-:W-:Y:S01]  /*1e540*/  @P1 STG.E.U16 [R4.64], R0 ;  /* 0x0000000004001986 */ /* 0x000fe2000c101508 */
[----:B------:R-:W-:Y:S01]  /*1e550*/  PLOP3.LUT P1, PT, PT, PT, UP0, 0x40, 0x0 ;  /* 0x000000000000781c */ /* 0x000fe20003f2e808 */
[----:B------:R-:W-:Y:S01]  /*1e560*/  UIADD3 UR4, UR4, UR6, URZ ;  /* 0x0000000604047290 */ /* 0x000fe2000fffe03f */
[----:B------:R-:W-:Y:S01]  /*1e570*/  PLOP3.LUT P4, PT, PT, PT, UP1, 0x40, 0x0 ;  /* 0x000000000000781c */ /* 0x000fe20003f8e818 */
[----:B------:R0:W-:Y:S01]  /*1e580*/  @P2 STG.E.U16 [R24.64], R12 ;  /* 0x0000000c18002986 */ /* 0x0001e2000c101508 */
[----:B------:R-:W-:-:S03]  /*1e590*/  PLOP3.LUT P2, PT, PT, PT, UP2, 0x40, 0x0 ;  /* 0x000000000000781c */ /* 0x000fc60003f4e828 */
[----:B------:R1:W-:Y:S01]  /*1e5a0*/  @P3 STG.E.U16 [R26.64], R13 ;  /* 0x0000000d1a003986 */ /* 0x0003e2000c101508 */
[----:B------:R-:W-:Y:S01]  /*1e5b0*/  PLOP3.LUT P3, PT, PT, PT, UP1, 0x40, 0x0 ;  /* 0x000000000000781c */ /* 0x000fe20003f6e818 */
[----:B------:R-:W-:Y:S01]  /*1e5c0*/  UIADD3 UR5, UR4, UR6, URZ ;  /* 0x0000000604057290 */ /* 0x000fe2000fffe03f */
[----:B------:R-:W-:Y:S02]  /*1e5d0*/  ISETP.LT.AND P1, PT, R28, c[0x0][0x178], P1 ;  /* 0x00005e001c007a0c */ /* 0x000fe40000f21270 */
[----:B------:R-:W-:Y:S02]  /*1e5e0*/  ISETP.LT.AND P4, PT, R14, c[0x0][0x178], P4 ;  /* 0x00005e000e007a0c */ /* 0x000fe40002781270 */
[----:B------:R-:W-:Y:S02]  /*1e5f0*/  ISETP.LT.AND P3, PT, R28, c[0x0][0x178], P3 ;  /* 0x00005e001c007a0c */ /* 0x000fe40001f61270 */
[----:B------:R-:W-:Y:S01]  /*1e600*/  ISETP.LT.AND P2, PT, R14, c[0x0][0x178], P2 ;  /* 0x00005e000e007a0c */ /* 0x000fe20001741270 */
[----:B0-----:R-:W-:-:S02]  /*1e610*/  IMAD.U32 R25, RZ, RZ, UR5 ;  /* 0x00000005ff197e24 */ /* 0x001fc4000f8e00ff */
[----:B-1----:R-:W-:Y:S02]  /*1e620*/  IMAD.U32 R13, RZ, RZ, UR4 ;  /* 0x00000004ff0d7e24 */ /* 0x002fe4000f8e00ff */
[----:B------:R-:W-:Y:S01]  /*1e630*/  IMAD.WIDE R4, R29, 0x2, R2 ;  /* 0x000000021d047825 */ /* 0x000fe200078e0202 */
[----:B------:R-:W-:-:S03]  /*1e640*/  PRMT R0, R15, 0x7632, R0 ;  /* 0x000076320f007816 */ /* 0x000fc60000000000 */
[C---:B------:R-:W-:Y:S01]  /*1e650*/  IMAD.WIDE R6, R13.reuse, 0x2, R20 ;  /* 0x000000020d067825 */ /* 0x040fe200078e0214 */
[----:B------:R-:W-:Y:S03]  /*1e660*/  @P1 STG.E.U16 [R4.64], R15 ;  /* 0x0000000f04001986 */ /* 0x000fe6000c101508 */
[----:B------:R-:W-:Y:S01]  /*1e670*/  IMAD.WIDE R12, R13, 0x2, R2 ;  /* 0x000000020d0c7825 */ /* 0x000fe200078e0202 */
[----:B------:R-:W-:Y:S03]  /*1e680*/  @P4 STG.E.U16 [R6.64], R8 ;  /* 0x0000000806004986 */ /* 0x000fe6000c101508 */
[----:B------:R-:W-:Y:S01]  /*1e690*/  IMAD.WIDE R22, R25, 0x2, R20 ;  /* 0x0000000219167825 */ /* 0x000fe200078e0214 */
[----:B------:R-:W-:Y:S01]  /*1e6a0*/  PLOP3.LUT P1, PT, PT, PT, UP2, 0x40, 0x0 ;  /* 0x000000000000781c */ /* 0x000fe20003f2e828 */
[----:B------:R-:W-:Y:S01]  /*1e6b0*/  UIADD3 UR5, UR5, UR6, URZ ;  /* 0x0000000605057290 */ /* 0x000fe2000fffe03f */
[----:B------:R0:W-:Y:S01]  /*1e6c0*/  @P3 STG.E.U16 [R12.64], R0 ;  /* 0x000000000c003986 */ /* 0x0001e2000c101508 */
[----:B------:R-:W-:-:S03]  /*1e6d0*/  PLOP3.LUT P0, PT, PT, PT, UP3, 0x40, 0x0 ;  /* 0x000000000000781c */ /* 0x000fc60003f0e838 */
[----:B------:R1:W-:Y:S01]  /*1e6e0*/  @P2 STG.E.U16 [R22.64], R9 ;  /* 0x0000000916002986 */ /* 0x0003e2000c101508 */
[----:B------:R-:W-:Y:S01]  /*1e6f0*/  PLOP3.LUT P2, PT, PT, PT, UP3, 0x40, 0x0 ;  /* 0x000000000000781c */ /* 0x000fe20003f4e838 */
[----:B------:R-:W-:Y:S01]  /*1e700*/  UIADD3 UR7, UR5, UR6, URZ ;  /* 0x0000000605077290 */ /* 0x000fe2000fffe03f */
[----:B------:R-:W-:Y:S02]  /*1e710*/  ISETP.LT.AND P1, PT, R28, c[0x0][0x178], P1 ;  /* 0x00005e001c007a0c */ /* 0x000fe40000f21270 */
[----:B------:R-:W-:Y:S02]  /*1e720*/  PLOP3.LUT P4, PT, PT, PT, UP4, 0x40, 0x0 ;  /* 0x000000000000781c */ /* 0x000fe40003f8e848 */
[----:B------:R-:W-:Y:S01]  /*1e730*/  ISETP.LT.AND P0, PT, R14, c[0x0][0x178], P0 ;  /* 0x00005e000e007a0c */ /* 0x000fe20000701270 */
[----:B------:R-:W-:Y:S01]  /*1e740*/  UIADD3 UR4, UR7, UR6, URZ ;  /* 0x0000000607047290 */ /* 0x000fe2000fffe03f */
[----:B------:R-:W-:Y:S02]  /*1e750*/  PLOP3.LUT P3, PT, PT, PT, UP5, 0x40, 0x0 ;  /* 0x000000000000781c */ /* 0x000fe40003f6e858 */
[----:B------:R-:W-:-:S02]  /*1e760*/  ISETP.LT.AND P2, PT, R28, c[0x0][0x178], P2 ;  /* 0x00005e001c007a0c */ /* 0x000fc40001741270 */
[----:B------:R-:W-:Y:S02]  /*1e770*/  ISETP.LT.AND P6, PT, R14, c[0x0][0x178], P6 ;  /* 0x00005e000e007a0c */ /* 0x000fe400037c1270 */
[----:B------:R-:W-:Y:S02]  /*1e780*/  ISETP.LT.AND P4, PT, R28, c[0x0][0x178], P4 ;  /* 0x00005e001c007a0c */ /* 0x000fe40002781270 */
[----:B0-----:R-:W-:Y:S01]  /*1e790*/  PRMT R0, R9, 0x7632, R0 ;  /* 0x0000763209007816 */ /* 0x001fe20000000000 */
[----:B-1----:R-:W-:Y:S01]  /*1e7a0*/  IMAD.U32 R9, RZ, RZ, UR5 ;  /* 0x00000005ff097e24 */ /* 0x002fe2000f8e00ff */
[----:B------:R-:W-:Y:S01]  /*1e7b0*/  ISETP.LT.AND P5, PT, R14, c[0x0][0x178], P5 ;  /* 0x00005e000e007a0c */ /* 0x000fe20002fa1270 */
[----:B------:R-:W-:Y:S01]  /*1e7c0*/  IMAD.U32 R15, RZ, RZ, UR7 ;  /* 0x00000007ff0f7e24 */ /* 0x000fe2000f8e00ff */
[----:B------:R-:W-:Y:S01]  /*1e7d0*/  ISETP.LT.AND P3, PT, R28, c[0x0][0x178], P3 ;  /* 0x00005e001c007a0c */ /* 0x000fe20001f61270 */
[----:B------:R-:W-:-:S04]  /*1e7e0*/  IMAD.WIDE R4, R25, 0x2, R2 ;  /* 0x0000000219047825 */ /* 0x000fc800078e0202 */
[----:B------:R-:W-:Y:S02]  /*1e7f0*/  IMAD.U32 R23, RZ, RZ, UR4 ;  /* 0x00000004ff177e24 */ /* 0x000fe4000f8e00ff */
[C---:B------:R-:W-:Y:S01]  /*1e800*/  IMAD.WIDE R6, R9.reuse, 0x2, R20 ;  /* 0x0000000209067825 */ /* 0x040fe200078e0214 */
[----:B------:R0:W-:Y:S03]  /*1e810*/  @P1 STG.E.U16 [R4.64], R11 ;  /* 0x0000000b04001986 */ /* 0x0001e6000c101508 */
[----:B------:R-:W-:Y:S01]  /*1e820*/  IMAD.WIDE R8, R9, 0x2, R2 ;  /* 0x0000000209087825 */ /* 0x000fe200078e0202 */
[----:B------:R1:W-:Y:S03]  /*1e830*/  @P0 STG.E.U16 [R6.64], R0 ;  /* 0x0000000006000986 */ /* 0x0003e6000c101508 */
[C---:B------:R-:W-:Y:S01]  /*1e840*/  IMAD.WIDE R12, R15.reuse, 0x2, R20 ;  /* 0x000000020f0c7825 */ /* 0x040fe200078e0214 */
[----:B------:R1:W-:Y:S03]  /*1e850*/  @P2 STG.E.U16 [R8.64], R10 ;  /* 0x0000000a08002986 */ /* 0x0003e6000c101508 */
[----:B------:R-:W-:Y:S01]  /*1e860*/  IMAD.WIDE R14, R15, 0x2, R2 ;  /* 0x000000020f0e7825 */ /* 0x000fe200078e0202 */
[----:B0-----:R-:W-:-:S03]  /*1e870*/  PRMT R5, R17, 0x7632, R5 ;  /* 0x0000763211057816 */ /* 0x001fc60000000005 */
[C---:B------:R-:W-:Y:S01]  /*1e880*/  IMAD.WIDE R20, R23.reuse, 0x2, R20 ;  /* 0x0000000217147825 */ /* 0x040fe200078e0214 */
[----:B------:R1:W-:Y:S04]  /*1e890*/  @P6 STG.E.U16 [R12.64], R17 ;  /* 0x000000110c006986 */ /* 0x0003e8000c101508 */
[----:B------:R1:W-:Y:S01]  /*1e8a0*/  @P4 STG.E.U16 [R14.64], R19 ;  /* 0x000000130e004986 */ /* 0x0003e2000c101508 */
[----:B------:R-:W-:-:S03]  /*1e8b0*/  IMAD.WIDE R2, R23, 0x2, R2 ;  /* 0x0000000217027825 */ /* 0x000fc600078e0202 */
[----:B------:R1:W-:Y:S01]  /*1e8c0*/  @P5 STG.E.U16 [R20.64], R5 ;  /* 0x0000000514005986 */ /* 0x0003e2000c101508 */
[----:B------:R-:W-:Y:S05]  /*1e8d0*/  @!P3 EXIT ;  /* 0x000000000000b94d */ /* 0x000fea0003800000 */
[----:B-1----:R-:W-:-:S05]  /*1e8e0*/  PRMT R19, R19, 0x7632, R19 ;  /* 0x0000763213137816 */ /* 0x002fca0000000013 */
[----:B------:R-:W-:Y:S01]  /*1e8f0*/  STG.E.U16 [R2.64], R19 ;  /* 0x0000001302007986 */ /* 0x000fe2000c101508 */
[----:B------:R-:W-:Y:S05]  /*1e900*/  EXIT ;  /* 0x000000000000794d */ /* 0x000fea0003800000 */
.L_x_4:
[----:B------:R-:W-:-:S00]  /*1e910*/  BRA `(.L_x_4) ;  /* 0xfffffff000007947 */ /* 0x000fc0000383ffff */
[----:B------:R-:W-:-:S00]  /*1e920*/  NOP ;  /* 0x0000000000007918 */ /* 0x000fc00000000000 */
        /* <DEDUP_REMOVED lines=13> */
.L_x_5:


//--------------------- .nv.shared.matmul_kernel  --------------------------
	.section	.nv.shared.matmul_kernel,"aw",@nobits
	.sectionflags	@""
	.align	16
